//
// Generated by NVIDIA NVVM Compiler
//
// Compiler Build ID: CL-36424714
// Cuda compilation tools, release 13.0, V13.0.88
// Based on NVVM 20.0.0
//

.version 9.0
.target sm_100
.address_size 64

	// .globl	cu_vector_add

.visible .entry cu_vector_add(
	.param .u64 .ptr .align 1 cu_vector_add_param_0,
	.param .u64 .ptr .align 1 cu_vector_add_param_1,
	.param .u64 .ptr .align 1 cu_vector_add_param_2,
	.param .u64 cu_vector_add_param_3
)
{
	.reg .pred 	%p<3>;
	.reg .b32 	%r<7>;
	.reg .b32 	%f<4>;
	.reg .b64 	%rd<17>;

	ld.param.u64 	%rd8, [cu_vector_add_param_0];
	ld.param.u64 	%rd9, [cu_vector_add_param_1];
	ld.param.u64 	%rd10, [cu_vector_add_param_2];
	ld.param.u64 	%rd11, [cu_vector_add_param_3];
	mov.u32 	%r2, %tid.x;
	mov.u32 	%r3, %ntid.x;
	mov.u32 	%r4, %ctaid.x;
	mad.lo.s32 	%r5, %r3, %r4, %r2;
	cvt.u64.u32 	%rd16, %r5;
	mov.u32 	%r6, %nctaid.x;
	mul.lo.s32 	%r1, %r3, %r6;
	setp.le.u64 	%p1, %rd11, %rd16;
	@%p1 bra 	$L__BB0_3;
	cvt.u64.u32 	%rd2, %r1;
	cvta.to.global.u64 	%rd3, %rd8;
	cvta.to.global.u64 	%rd4, %rd9;
	cvta.to.global.u64 	%rd5, %rd10;
$L__BB0_2:
	shl.b64 	%rd12, %rd16, 2;
	add.s64 	%rd13, %rd3, %rd12;
	ld.global.f32 	%f1, [%rd13];
	add.s64 	%rd14, %rd4, %rd12;
	ld.global.f32 	%f2, [%rd14];
	add.f32 	%f3, %f1, %f2;
	add.s64 	%rd15, %rd5, %rd12;
	st.global.f32 	[%rd15], %f3;
	add.s64 	%rd16, %rd16, %rd2;
	setp.lt.u64 	%p2, %rd16, %rd11;
	@%p2 bra 	$L__BB0_2;
$L__BB0_3:
	ret;

}
	// .globl	cu_vector_sub
.visible .entry cu_vector_sub(
	.param .u64 .ptr .align 1 cu_vector_sub_param_0,
	.param .u64 .ptr .align 1 cu_vector_sub_param_1,
	.param .u64 .ptr .align 1 cu_vector_sub_param_2,
	.param .u64 cu_vector_sub_param_3
)
{
	.reg .pred 	%p<3>;
	.reg .b32 	%r<7>;
	.reg .b32 	%f<4>;
	.reg .b64 	%rd<17>;

	ld.param.u64 	%rd8, [cu_vector_sub_param_0];
	ld.param.u64 	%rd9, [cu_vector_sub_param_1];
	ld.param.u64 	%rd10, [cu_vector_sub_param_2];
	ld.param.u64 	%rd11, [cu_vector_sub_param_3];
	mov.u32 	%r2, %tid.x;
	mov.u32 	%r3, %ntid.x;
	mov.u32 	%r4, %ctaid.x;
	mad.lo.s32 	%r5, %r3, %r4, %r2;
	cvt.u64.u32 	%rd16, %r5;
	mov.u32 	%r6, %nctaid.x;
	mul.lo.s32 	%r1, %r3, %r6;
	setp.le.u64 	%p1, %rd11, %rd16;
	@%p1 bra 	$L__BB1_3;
	cvt.u64.u32 	%rd2, %r1;
	cvta.to.global.u64 	%rd3, %rd8;
	cvta.to.global.u64 	%rd4, %rd9;
	cvta.to.global.u64 	%rd5, %rd10;
$L__BB1_2:
	shl.b64 	%rd12, %rd16, 2;
	add.s64 	%rd13, %rd3, %rd12;
	ld.global.f32 	%f1, [%rd13];
	add.s64 	%rd14, %rd4, %rd12;
	ld.global.f32 	%f2, [%rd14];
	sub.f32 	%f3, %f1, %f2;
	add.s64 	%rd15, %rd5, %rd12;
	st.global.f32 	[%rd15], %f3;
	add.s64 	%rd16, %rd16, %rd2;
	setp.lt.u64 	%p2, %rd16, %rd11;
	@%p2 bra 	$L__BB1_2;
$L__BB1_3:
	ret;

}
	// .globl	cu_vector_mul_hadamard
.visible .entry cu_vector_mul_hadamard(
	.param .u64 .ptr .align 1 cu_vector_mul_hadamard_param_0,
	.param .u64 .ptr .align 1 cu_vector_mul_hadamard_param_1,
	.param .u64 .ptr .align 1 cu_vector_mul_hadamard_param_2,
	.param .u64 cu_vector_mul_hadamard_param_3
)
{
	.reg .pred 	%p<3>;
	.reg .b32 	%r<7>;
	.reg .b32 	%f<4>;
	.reg .b64 	%rd<17>;

	ld.param.u64 	%rd8, [cu_vector_mul_hadamard_param_0];
	ld.param.u64 	%rd9, [cu_vector_mul_hadamard_param_1];
	ld.param.u64 	%rd10, [cu_vector_mul_hadamard_param_2];
	ld.param.u64 	%rd11, [cu_vector_mul_hadamard_param_3];
	mov.u32 	%r2, %tid.x;
	mov.u32 	%r3, %ntid.x;
	mov.u32 	%r4, %ctaid.x;
	mad.lo.s32 	%r5, %r3, %r4, %r2;
	cvt.u64.u32 	%rd16, %r5;
	mov.u32 	%r6, %nctaid.x;
	mul.lo.s32 	%r1, %r3, %r6;
	setp.le.u64 	%p1, %rd11, %rd16;
	@%p1 bra 	$L__BB2_3;
	cvt.u64.u32 	%rd2, %r1;
	cvta.to.global.u64 	%rd3, %rd8;
	cvta.to.global.u64 	%rd4, %rd9;
	cvta.to.global.u64 	%rd5, %rd10;
$L__BB2_2:
	shl.b64 	%rd12, %rd16, 2;
	add.s64 	%rd13, %rd3, %rd12;
	ld.global.f32 	%f1, [%rd13];
	add.s64 	%rd14, %rd4, %rd12;
	ld.global.f32 	%f2, [%rd14];
	mul.f32 	%f3, %f1, %f2;
	add.s64 	%rd15, %rd5, %rd12;
	st.global.f32 	[%rd15], %f3;
	add.s64 	%rd16, %rd16, %rd2;
	setp.lt.u64 	%p2, %rd16, %rd11;
	@%p2 bra 	$L__BB2_2;
$L__BB2_3:
	ret;

}
	// .globl	cu_vector_mul_scalar
.visible .entry cu_vector_mul_scalar(
	.param .u64 .ptr .align 1 cu_vector_mul_scalar_param_0,
	.param .f32 cu_vector_mul_scalar_param_1,
	.param .u64 .ptr .align 1 cu_vector_mul_scalar_param_2,
	.param .u64 cu_vector_mul_scalar_param_3
)
{
	.reg .pred 	%p<3>;
	.reg .b32 	%r<7>;
	.reg .b32 	%f<4>;
	.reg .b64 	%rd<14>;

	ld.param.u64 	%rd7, [cu_vector_mul_scalar_param_0];
	ld.param.f32 	%f1, [cu_vector_mul_scalar_param_1];
	ld.param.u64 	%rd8, [cu_vector_mul_scalar_param_2];
	ld.param.u64 	%rd9, [cu_vector_mul_scalar_param_3];
	mov.u32 	%r2, %tid.x;
	mov.u32 	%r3, %ntid.x;
	mov.u32 	%r4, %ctaid.x;
	mad.lo.s32 	%r5, %r3, %r4, %r2;
	cvt.u64.u32 	%rd13, %r5;
	mov.u32 	%r6, %nctaid.x;
	mul.lo.s32 	%r1, %r3, %r6;
	setp.le.u64 	%p1, %rd9, %rd13;
	@%p1 bra 	$L__BB3_3;
	cvt.u64.u32 	%rd2, %r1;
	cvta.to.global.u64 	%rd3, %rd7;
	cvta.to.global.u64 	%rd4, %rd8;
$L__BB3_2:
	shl.b64 	%rd10, %rd13, 2;
	add.s64 	%rd11, %rd3, %rd10;
	ld.global.f32 	%f2, [%rd11];
	mul.f32 	%f3, %f1, %f2;
	add.s64 	%rd12, %rd4, %rd10;
	st.global.f32 	[%rd12], %f3;
	add.s64 	%rd13, %rd13, %rd2;
	setp.lt.u64 	%p2, %rd13, %rd9;
	@%p2 bra 	$L__BB3_2;
$L__BB3_3:
	ret;

}
	// .globl	cu_mat_transpose
.visible .entry cu_mat_transpose(
	.param .u64 .ptr .align 1 cu_mat_transpose_param_0,
	.param .u64 .ptr .align 1 cu_mat_transpose_param_1,
	.param .u64 cu_mat_transpose_param_2,
	.param .u64 cu_mat_transpose_param_3
)
{
	.reg .pred 	%p<4>;
	.reg .b32 	%r<12>;
	.reg .b32 	%f<2>;
	.reg .b64 	%rd<29>;

	ld.param.u64 	%rd16, [cu_mat_transpose_param_0];
	ld.param.u64 	%rd17, [cu_mat_transpose_param_1];
	ld.param.u64 	%rd14, [cu_mat_transpose_param_2];
	ld.param.u64 	%rd15, [cu_mat_transpose_param_3];
	cvta.to.global.u64 	%rd1, %rd17;
	cvta.to.global.u64 	%rd2, %rd16;
	mov.u32 	%r1, %ntid.x;
	mov.u32 	%r2, %nctaid.x;
	mul.lo.s32 	%r3, %r1, %r2;
	cvt.u64.u32 	%rd3, %r3;
	mul.lo.s64 	%rd4, %rd15, %rd14;
	mov.u32 	%r4, %ctaid.x;
	mov.u32 	%r5, %tid.x;
	mad.lo.s32 	%r6, %r1, %r4, %r5;
	cvt.u64.u32 	%rd26, %r6;
	setp.le.u64 	%p1, %rd4, %rd26;
	@%p1 bra 	$L__BB4_5;
$L__BB4_1:
	or.b64  	%rd18, %rd26, %rd14;
	and.b64  	%rd19, %rd18, -4294967296;
	setp.ne.s64 	%p2, %rd19, 0;
	@%p2 bra 	$L__BB4_3;
	cvt.u32.u64 	%r7, %rd14;
	cvt.u32.u64 	%r8, %rd26;
	div.u32 	%r9, %r8, %r7;
	mul.lo.s32 	%r10, %r9, %r7;
	sub.s32 	%r11, %r8, %r10;
	cvt.u64.u32 	%rd27, %r9;
	cvt.u64.u32 	%rd28, %r11;
	bra.uni 	$L__BB4_4;
$L__BB4_3:
	div.u64 	%rd27, %rd26, %rd14;
	mul.lo.s64 	%rd20, %rd27, %rd14;
	sub.s64 	%rd28, %rd26, %rd20;
$L__BB4_4:
	mad.lo.s64 	%rd21, %rd28, %rd15, %rd27;
	shl.b64 	%rd22, %rd21, 2;
	add.s64 	%rd23, %rd2, %rd22;
	ld.global.f32 	%f1, [%rd23];
	shl.b64 	%rd24, %rd26, 2;
	add.s64 	%rd25, %rd1, %rd24;
	st.global.f32 	[%rd25], %f1;
	add.s64 	%rd26, %rd26, %rd3;
	setp.lt.u64 	%p3, %rd26, %rd4;
	@%p3 bra 	$L__BB4_1;
$L__BB4_5:
	ret;

}
	// .globl	cu_mat_mul
.visible .entry cu_mat_mul(
	.param .u64 .ptr .align 1 cu_mat_mul_param_0,
	.param .u64 .ptr .align 1 cu_mat_mul_param_1,
	.param .u64 .ptr .align 1 cu_mat_mul_param_2,
	.param .u64 cu_mat_mul_param_3,
	.param .u64 cu_mat_mul_param_4,
	.param .u64 cu_mat_mul_param_5
)
{
	.reg .pred 	%p<13>;
	.reg .b32 	%r<9>;
	.reg .b32 	%f<68>;
	.reg .b64 	%rd<77>;

	ld.param.u64 	%rd26, [cu_mat_mul_param_0];
	ld.param.u64 	%rd27, [cu_mat_mul_param_1];
	ld.param.u64 	%rd28, [cu_mat_mul_param_3];
	ld.param.u64 	%rd24, [cu_mat_mul_param_4];
	ld.param.u64 	%rd25, [cu_mat_mul_param_5];
	cvta.to.global.u64 	%rd1, %rd27;
	cvta.to.global.u64 	%rd2, %rd26;
	mov.u32 	%r1, %ctaid.y;
	mov.u32 	%r2, %ntid.y;
	mov.u32 	%r3, %tid.y;
	mad.lo.s32 	%r4, %r1, %r2, %r3;
	cvt.u64.u32 	%rd3, %r4;
	mov.u32 	%r5, %ctaid.x;
	mov.u32 	%r6, %ntid.x;
	mov.u32 	%r7, %tid.x;
	mad.lo.s32 	%r8, %r5, %r6, %r7;
	cvt.u64.u32 	%rd4, %r8;
	setp.le.u64 	%p1, %rd28, %rd3;
	setp.le.u64 	%p2, %rd24, %rd4;
	or.pred  	%p3, %p1, %p2;
	@%p3 bra 	$L__BB5_14;
	setp.eq.s64 	%p4, %rd25, 0;
	mov.f32 	%f67, 0f00000000;
	@%p4 bra 	$L__BB5_13;
	mul.lo.s64 	%rd5, %rd25, %rd3;
	and.b64  	%rd6, %rd25, 7;
	setp.lt.u64 	%p5, %rd25, 8;
	mov.f32 	%f67, 0f00000000;
	mov.b64 	%rd75, 0;
	@%p5 bra 	$L__BB5_5;
	and.b64  	%rd75, %rd25, -8;
	shl.b64 	%rd30, %rd4, 2;
	add.s64 	%rd72, %rd1, %rd30;
	shl.b64 	%rd9, %rd24, 5;
	shl.b64 	%rd31, %rd5, 2;
	add.s64 	%rd32, %rd31, %rd2;
	add.s64 	%rd71, %rd32, 16;
	mov.f32 	%f67, 0f00000000;
	mov.u64 	%rd73, %rd75;
$L__BB5_4:
	.pragma "nounroll";
	ld.global.f32 	%f17, [%rd71+-16];
	ld.global.f32 	%f18, [%rd72];
	fma.rn.f32 	%f19, %f17, %f18, %f67;
	ld.global.f32 	%f20, [%rd71+-12];
	shl.b64 	%rd33, %rd24, 2;
	add.s64 	%rd34, %rd72, %rd33;
	ld.global.f32 	%f21, [%rd34];
	fma.rn.f32 	%f22, %f20, %f21, %f19;
	ld.global.f32 	%f23, [%rd71+-8];
	add.s64 	%rd35, %rd34, %rd33;
	ld.global.f32 	%f24, [%rd35];
	fma.rn.f32 	%f25, %f23, %f24, %f22;
	ld.global.f32 	%f26, [%rd71+-4];
	add.s64 	%rd36, %rd35, %rd33;
	ld.global.f32 	%f27, [%rd36];
	fma.rn.f32 	%f28, %f26, %f27, %f25;
	ld.global.f32 	%f29, [%rd71];
	add.s64 	%rd37, %rd36, %rd33;
	ld.global.f32 	%f30, [%rd37];
	fma.rn.f32 	%f31, %f29, %f30, %f28;
	ld.global.f32 	%f32, [%rd71+4];
	add.s64 	%rd38, %rd37, %rd33;
	ld.global.f32 	%f33, [%rd38];
	fma.rn.f32 	%f34, %f32, %f33, %f31;
	ld.global.f32 	%f35, [%rd71+8];
	add.s64 	%rd39, %rd38, %rd33;
	ld.global.f32 	%f36, [%rd39];
	fma.rn.f32 	%f37, %f35, %f36, %f34;
	ld.global.f32 	%f38, [%rd71+12];
	add.s64 	%rd40, %rd39, %rd33;
	ld.global.f32 	%f39, [%rd40];
	fma.rn.f32 	%f67, %f38, %f39, %f37;
	add.s64 	%rd73, %rd73, -8;
	add.s64 	%rd72, %rd72, %rd9;
	add.s64 	%rd71, %rd71, 32;
	setp.ne.s64 	%p6, %rd73, 0;
	@%p6 bra 	$L__BB5_4;
$L__BB5_5:
	setp.eq.s64 	%p7, %rd6, 0;
	@%p7 bra 	$L__BB5_13;
	and.b64  	%rd18, %rd25, 3;
	setp.lt.u64 	%p8, %rd6, 4;
	@%p8 bra 	$L__BB5_8;
	add.s64 	%rd41, %rd75, %rd5;
	shl.b64 	%rd42, %rd41, 2;
	add.s64 	%rd43, %rd2, %rd42;
	ld.global.f32 	%f41, [%rd43];
	mad.lo.s64 	%rd44, %rd75, %rd24, %rd4;
	shl.b64 	%rd45, %rd44, 2;
	add.s64 	%rd46, %rd1, %rd45;
	ld.global.f32 	%f42, [%rd46];
	fma.rn.f32 	%f43, %f41, %f42, %f67;
	ld.global.f32 	%f44, [%rd43+4];
	shl.b64 	%rd47, %rd24, 2;
	add.s64 	%rd48, %rd46, %rd47;
	ld.global.f32 	%f45, [%rd48];
	fma.rn.f32 	%f46, %f44, %f45, %f43;
	ld.global.f32 	%f47, [%rd43+8];
	add.s64 	%rd49, %rd48, %rd47;
	ld.global.f32 	%f48, [%rd49];
	fma.rn.f32 	%f49, %f47, %f48, %f46;
	ld.global.f32 	%f50, [%rd43+12];
	add.s64 	%rd50, %rd49, %rd47;
	ld.global.f32 	%f51, [%rd50];
	fma.rn.f32 	%f67, %f50, %f51, %f49;
	add.s64 	%rd75, %rd75, 4;
$L__BB5_8:
	setp.eq.s64 	%p9, %rd18, 0;
	@%p9 bra 	$L__BB5_13;
	setp.eq.s64 	%p10, %rd18, 1;
	@%p10 bra 	$L__BB5_11;
	add.s64 	%rd51, %rd75, %rd5;
	shl.b64 	%rd52, %rd51, 2;
	add.s64 	%rd53, %rd2, %rd52;
	ld.global.f32 	%f53, [%rd53];
	mad.lo.s64 	%rd54, %rd75, %rd24, %rd4;
	shl.b64 	%rd55, %rd54, 2;
	add.s64 	%rd56, %rd1, %rd55;
	ld.global.f32 	%f54, [%rd56];
	fma.rn.f32 	%f55, %f53, %f54, %f67;
	ld.global.f32 	%f56, [%rd53+4];
	shl.b64 	%rd57, %rd24, 2;
	add.s64 	%rd58, %rd56, %rd57;
	ld.global.f32 	%f57, [%rd58];
	fma.rn.f32 	%f67, %f56, %f57, %f55;
	add.s64 	%rd75, %rd75, 2;
$L__BB5_11:
	and.b64  	%rd59, %rd25, 1;
	setp.eq.b64 	%p11, %rd59, 1;
	not.pred 	%p12, %p11;
	@%p12 bra 	$L__BB5_13;
	add.s64 	%rd60, %rd75, %rd5;
	shl.b64 	%rd61, %rd60, 2;
	add.s64 	%rd62, %rd2, %rd61;
	ld.global.f32 	%f58, [%rd62];
	mad.lo.s64 	%rd63, %rd75, %rd24, %rd4;
	shl.b64 	%rd64, %rd63, 2;
	add.s64 	%rd65, %rd1, %rd64;
	ld.global.f32 	%f59, [%rd65];
	fma.rn.f32 	%f67, %f58, %f59, %f67;
$L__BB5_13:
	ld.param.u64 	%rd70, [cu_mat_mul_param_2];
	mad.lo.s64 	%rd66, %rd24, %rd3, %rd4;
	cvta.to.global.u64 	%rd67, %rd70;
	shl.b64 	%rd68, %rd66, 2;
	add.s64 	%rd69, %rd67, %rd68;
	st.global.f32 	[%rd69], %f67;
$L__BB5_14:
	ret;

}


// ===== COMPILED SASS (sm_100) =====

	.target	sm_100

	.elftype	@"ET_EXEC"


//--------------------- .note.nv.tkinfo           --------------------------
	.section	.note.nv.tkinfo,"",@"SHT_NOTE"
	.sectionflags	@"SHF_NOTE_NV_TKINFO"
	.tkinfo
        /*0018*/ 	.word	0x00000002
        /*0030*/ 	.string	""
        /*0030*/ 	.string	"ptxas"
        /*0030*/ 	.string	"Cuda compilation tools, release 13.0, V13.0.88"
        /*0030*/ 	.string	"Build cuda_13.0.r13.0/compiler.36424714_0"
        /*0030*/ 	.string	"-arch sm_100 -m 64 "



//--------------------- .note.nv.cuinfo           --------------------------
	.section	.note.nv.cuinfo,"",@"SHT_NOTE"
	.sectionflags	@"SHF_NOTE_NV_CUINFO"
        /*0018*/ 	.short	0x0002
        /*001a*/ 	.short	0x0064
        /*001c*/ 	.short	0x0082
	.zero		2


//--------------------- .nv.info                  --------------------------
	.section	.nv.info,"",@"SHT_CUDA_INFO"
	.align	4


	//----- nvinfo : EIATTR_REGCOUNT
	.align		4
        /*0000*/ 	.byte	0x04, 0x2f
        /*0002*/ 	.short	(.L_1 - .L_0)
	.align		4
.L_0:
        /*0004*/ 	.word	index@(cu_vector_add)
        /*0008*/ 	.word	0x0000000e


	//----- nvinfo : EIATTR_FRAME_SIZE
	.align		4
.L_1:
        /*000c*/ 	.byte	0x04, 0x11
        /*000e*/ 	.short	(.L_3 - .L_2)
	.align		4
.L_2:
        /*0010*/ 	.word	index@(cu_vector_add)
        /*0014*/ 	.word	0x00000000


	//----- nvinfo : EIATTR_REGCOUNT
	.align		4
.L_3:
        /*0018*/ 	.byte	0x04, 0x2f
        /*001a*/ 	.short	(.L_5 - .L_4)
	.align		4
.L_4:
        /*001c*/ 	.word	index@(cu_vector_sub)
        /*0020*/ 	.word	0x0000000e


	//----- nvinfo : EIATTR_FRAME_SIZE
	.align		4
.L_5:
        /*0024*/ 	.byte	0x04, 0x11
        /*0026*/ 	.short	(.L_7 - .L_6)
	.align		4
.L_6:
        /*0028*/ 	.word	index@(cu_vector_sub)
        /*002c*/ 	.word	0x00000000


	//----- nvinfo : EIATTR_REGCOUNT
	.align		4
.L_7:
        /*0030*/ 	.byte	0x04, 0x2f
        /*0032*/ 	.short	(.L_9 - .L_8)
	.align		4
.L_8:
        /*0034*/ 	.word	index@(cu_vector_mul_hadamard)
        /*0038*/ 	.word	0x0000000e


	//----- nvinfo : EIATTR_FRAME_SIZE
	.align		4
.L_9:
        /*003c*/ 	.byte	0x04, 0x11
        /*003e*/ 	.short	(.L_11 - .L_10)
	.align		4
.L_10:
        /*0040*/ 	.word	index@(cu_vector_mul_hadamard)
        /*0044*/ 	.word	0x00000000


	//----- nvinfo : EIATTR_REGCOUNT
	.align		4
.L_11:
        /*0048*/ 	.byte	0x04, 0x2f
        /*004a*/ 	.short	(.L_13 - .L_12)
	.align		4
.L_12:
        /*004c*/ 	.word	index@(cu_vector_mul_scalar)
        /*0050*/ 	.word	0x0000000c


	//----- nvinfo : EIATTR_FRAME_SIZE
	.align		4
.L_13:
        /*0054*/ 	.byte	0x04, 0x11
        /*0056*/ 	.short	(.L_15 - .L_14)
	.align		4
.L_14:
        /*0058*/ 	.word	index@(cu_vector_mul_scalar)
        /*005c*/ 	.word	0x00000000


	//----- nvinfo : EIATTR_REGCOUNT
	.align		4
.L_15:
        /*0060*/ 	.byte	0x04, 0x2f
        /*0062*/ 	.short	(.L_17 - .L_16)
	.align		4
.L_16:
        /*0064*/ 	.word	index@(cu_mat_transpose)
        /*0068*/ 	.word	0x00000014


	//----- nvinfo : EIATTR_FRAME_SIZE
	.align		4
.L_17:
        /*006c*/ 	.byte	0x04, 0x11
        /*006e*/ 	.short	(.L_19 - .L_18)
	.align		4
.L_18:
        /*0070*/ 	.word	index@($__internal_0_$__cuda_sm20_div_u64)
        /*0074*/ 	.word	0x00000000


	//----- nvinfo : EIATTR_FRAME_SIZE
	.align		4
.L_19:
        /*0078*/ 	.byte	0x04, 0x11
        /*007a*/ 	.short	(.L_21 - .L_20)
	.align		4
.L_20:
        /*007c*/ 	.word	index@(cu_mat_transpose)
        /*0080*/ 	.word	0x00000000


	//----- nvinfo : EIATTR_REGCOUNT
	.align		4
.L_21:
        /*0084*/ 	.byte	0x04, 0x2f
        /*0086*/ 	.short	(.L_23 - .L_22)
	.align		4
.L_22:
        /*0088*/ 	.word	index@(cu_mat_mul)
        /*008c*/ 	.word	0x00000020


	//----- nvinfo : EIATTR_FRAME_SIZE
	.align		4
.L_23:
        /*0090*/ 	.byte	0x04, 0x11
        /*0092*/ 	.short	(.L_25 - .L_24)
	.align		4
.L_24:
        /*0094*/ 	.word	index@(cu_mat_mul)
        /*0098*/ 	.word	0x00000000


	//----- nvinfo : EIATTR_MIN_STACK_SIZE
	.align		4
.L_25:
        /*009c*/ 	.byte	0x04, 0x12
        /*009e*/ 	.short	(.L_27 - .L_26)
	.align		4
.L_26:
        /*00a0*/ 	.word	index@(cu_mat_mul)
        /*00a4*/ 	.word	0x00000000


	//----- nvinfo : EIATTR_MIN_STACK_SIZE
	.align		4
.L_27:
        /*00a8*/ 	.byte	0x04, 0x12
        /*00aa*/ 	.short	(.L_29 - .L_28)
	.align		4
.L_28:
        /*00ac*/ 	.word	index@(cu_mat_transpose)
        /*00b0*/ 	.word	0x00000000


	//----- nvinfo : EIATTR_MIN_STACK_SIZE
	.align		4
.L_29:
        /*00b4*/ 	.byte	0x04, 0x12
        /*00b6*/ 	.short	(.L_31 - .L_30)
	.align		4
.L_30:
        /*00b8*/ 	.word	index@(cu_vector_mul_scalar)
        /*00bc*/ 	.word	0x00000000


	//----- nvinfo : EIATTR_MIN_STACK_SIZE
	.align		4
.L_31:
        /*00c0*/ 	.byte	0x04, 0x12
        /*00c2*/ 	.short	(.L_33 - .L_32)
	.align		4
.L_32:
        /*00c4*/ 	.word	index@(cu_vector_mul_hadamard)
        /*00c8*/ 	.word	0x00000000


	//----- nvinfo : EIATTR_MIN_STACK_SIZE
	.align		4
.L_33:
        /*00cc*/ 	.byte	0x04, 0x12
        /*00ce*/ 	.short	(.L_35 - .L_34)
	.align		4
.L_34:
        /*00d0*/ 	.word	index@(cu_vector_sub)
        /*00d4*/ 	.word	0x00000000


	//----- nvinfo : EIATTR_MIN_STACK_SIZE
	.align		4
.L_35:
        /*00d8*/ 	.byte	0x04, 0x12
        /*00da*/ 	.short	(.L_37 - .L_36)
	.align		4
.L_36:
        /*00dc*/ 	.word	index@(cu_vector_add)
        /*00e0*/ 	.word	0x00000000
.L_37:


//--------------------- .nv.compat                --------------------------
	.section	.nv.compat,"",@"SHT_CUDA_COMPAT_INFO"
	.align	4
        /*0000*/ 	.byte	0x02, 0x09, 0x00, 0x00, 0x02, 0x02, 0x01, 0x00, 0x02, 0x05, 0x05, 0x00, 0x03, 0x07, 0x01, 0x01
        /*0010*/ 	.byte	0x02, 0x03, 0x00, 0x00, 0x02, 0x06, 0x01, 0x00, 0x04, 0x0b, 0x08, 0x00, 0x09, 0x00, 0x00, 0x00
        /*0020*/ 	.byte	0x00, 0x00, 0x00, 0x00


//--------------------- .nv.info.cu_mat_mul       --------------------------
	.section	.nv.info.cu_mat_mul,"",@"SHT_CUDA_INFO"
	.sectionflags	@""
	.align	4


	//----- nvinfo : EIATTR_CUDA_API_VERSION
	.align		4
        /*0000*/ 	.byte	0x04, 0x37
        /*0002*/ 	.short	(.L_39 - .L_38)
.L_38:
        /*0004*/ 	.word	0x00000082


	//----- nvinfo : EIATTR_KPARAM_INFO
	.align		4
.L_39:
        /*0008*/ 	.byte	0x04, 0x17
        /*000a*/ 	.short	(.L_41 - .L_40)
.L_40:
        /*000c*/ 	.word	0x00000000
        /*0010*/ 	.short	0x0005
        /*0012*/ 	.short	0x0028
        /*0014*/ 	.byte	0x00, 0xf0, 0x21, 0x00


	//----- nvinfo : EIATTR_KPARAM_INFO
	.align		4
.L_41:
        /*0018*/ 	.byte	0x04, 0x17
        /*001a*/ 	.short	(.L_43 - .L_42)
.L_42:
        /*001c*/ 	.word	0x00000000
        /*0020*/ 	.short	0x0004
        /*0022*/ 	.short	0x0020
        /*0024*/ 	.byte	0x00, 0xf0, 0x21, 0x00


	//----- nvinfo : EIATTR_KPARAM_INFO
	.align		4
.L_43:
        /*0028*/ 	.byte	0x04, 0x17
        /*002a*/ 	.short	(.L_45 - .L_44)
.L_44:
        /*002c*/ 	.word	0x00000000
        /*0030*/ 	.short	0x0003
        /*0032*/ 	.short	0x0018
        /*0034*/ 	.byte	0x00, 0xf0, 0x21, 0x00


	//----- nvinfo : EIATTR_KPARAM_INFO
	.align		4
.L_45:
        /*0038*/ 	.byte	0x04, 0x17
        /*003a*/ 	.short	(.L_47 - .L_46)
.L_46:
        /*003c*/ 	.word	0x00000000
        /*0040*/ 	.short	0x0002
        /*0042*/ 	.short	0x0010
        /*0044*/ 	.byte	0x00, 0xf5, 0x21, 0x00


	//----- nvinfo : EIATTR_KPARAM_INFO
	.align		4
.L_47:
        /*0048*/ 	.byte	0x04, 0x17
        /*004a*/ 	.short	(.L_49 - .L_48)
.L_48:
        /*004c*/ 	.word	0x00000000
        /*0050*/ 	.short	0x0001
        /*0052*/ 	.short	0x0008
        /*0054*/ 	.byte	0x00, 0xf5, 0x21, 0x00


	//----- nvinfo : EIATTR_KPARAM_INFO
	.align		4
.L_49:
        /*0058*/ 	.byte	0x04, 0x17
        /*005a*/ 	.short	(.L_51 - .L_50)
.L_50:
        /*005c*/ 	.word	0x00000000
        /*0060*/ 	.short	0x0000
        /*0062*/ 	.short	0x0000
        /*0064*/ 	.byte	0x00, 0xf5, 0x21, 0x00


	//----- nvinfo : EIATTR_SPARSE_MMA_MASK
	.align		4
.L_51:
        /*0068*/ 	.byte	0x03, 0x50
        /*006a*/ 	.short	0x0000


	//----- nvinfo : EIATTR_MAXREG_COUNT
	.align		4
        /*006c*/ 	.byte	0x03, 0x1b
        /*006e*/ 	.short	0x00ff


	//----- nvinfo : EIATTR_MERCURY_ISA_VERSION
	.align		4
        /*0070*/ 	.byte	0x03, 0x5f
        /*0072*/ 	.short	0x0101


	//----- nvinfo : EIATTR_VRC_CTA_INIT_COUNT
	.align		4
        /*0074*/ 	.byte	0x02, 0x4a
	.zero		1
	.zero		1


	//----- nvinfo : EIATTR_EXIT_INSTR_OFFSETS
	.align		4
        /*0078*/ 	.byte	0x04, 0x1c
        /*007a*/ 	.short	(.L_53 - .L_52)


	//   ....[0]....
.L_52:
        /*007c*/ 	.word	0x000000f0


	//   ....[1]....
        /*0080*/ 	.word	0x00000c30


	//----- nvinfo : EIATTR_CBANK_PARAM_SIZE
	.align		4
.L_53:
        /*0084*/ 	.byte	0x03, 0x19
        /*0086*/ 	.short	0x0030


	//----- nvinfo : EIATTR_PARAM_CBANK
	.align		4
        /*0088*/ 	.byte	0x04, 0x0a
        /*008a*/ 	.short	(.L_55 - .L_54)
	.align		4
.L_54:
        /*008c*/ 	.word	index@(.nv.constant0.cu_mat_mul)
        /*0090*/ 	.short	0x0380
        /*0092*/ 	.short	0x0030


	//----- nvinfo : EIATTR_SW_WAR
	.align		4
.L_55:
        /*0094*/ 	.byte	0x04, 0x36
        /*0096*/ 	.short	(.L_57 - .L_56)
.L_56:
        /*0098*/ 	.word	0x00000008
.L_57:


//--------------------- .nv.info.cu_mat_transpose --------------------------
	.section	.nv.info.cu_mat_transpose,"",@"SHT_CUDA_INFO"
	.sectionflags	@""
	.align	4


	//----- nvinfo : EIATTR_CUDA_API_VERSION
	.align		4
        /*0000*/ 	.byte	0x04, 0x37
        /*0002*/ 	.short	(.L_59 - .L_58)
.L_58:
        /*0004*/ 	.word	0x00000082


	//----- nvinfo : EIATTR_KPARAM_INFO
	.align		4
.L_59:
        /*0008*/ 	.byte	0x04, 0x17
        /*000a*/ 	.short	(.L_61 - .L_60)
.L_60:
        /*000c*/ 	.word	0x00000000
        /*0010*/ 	.short	0x0003
        /*0012*/ 	.short	0x0018
        /*0014*/ 	.byte	0x00, 0xf0, 0x21, 0x00


	//----- nvinfo : EIATTR_KPARAM_INFO
	.align		4
.L_61:
        /*0018*/ 	.byte	0x04, 0x17
        /*001a*/ 	.short	(.L_63 - .L_62)
.L_62:
        /*001c*/ 	.word	0x00000000
        /*0020*/ 	.short	0x0002
        /*0022*/ 	.short	0x0010
        /*0024*/ 	.byte	0x00, 0xf0, 0x21, 0x00


	//----- nvinfo : EIATTR_KPARAM_INFO
	.align		4
.L_63:
        /*0028*/ 	.byte	0x04, 0x17
        /*002a*/ 	.short	(.L_65 - .L_64)
.L_64:
        /*002c*/ 	.word	0x00000000
        /*0030*/ 	.short	0x0001
        /*0032*/ 	.short	0x0008
        /*0034*/ 	.byte	0x00, 0xf5, 0x21, 0x00


	//----- nvinfo : EIATTR_KPARAM_INFO
	.align		4
.L_65:
        /*0038*/ 	.byte	0x04, 0x17
        /*003a*/ 	.short	(.L_67 - .L_66)
.L_66:
        /*003c*/ 	.word	0x00000000
        /*0040*/ 	.short	0x0000
        /*0042*/ 	.short	0x0000
        /*0044*/ 	.byte	0x00, 0xf5, 0x21, 0x00


	//----- nvinfo : EIATTR_SPARSE_MMA_MASK
	.align		4
.L_67:
        /*0048*/ 	.byte	0x03, 0x50
        /*004a*/ 	.short	0x0000


	//----- nvinfo : EIATTR_MAXREG_COUNT
	.align		4
        /*004c*/ 	.byte	0x03, 0x1b
        /*004e*/ 	.short	0x00ff


	//----- nvinfo : EIATTR_MERCURY_ISA_VERSION
	.align		4
        /*0050*/ 	.byte	0x03, 0x5f
        /*0052*/ 	.short	0x0101


	//----- nvinfo : EIATTR_VRC_CTA_INIT_COUNT
	.align		4
        /*0054*/ 	.byte	0x02, 0x4a
	.zero		1
	.zero		1


	//----- nvinfo : EIATTR_EXIT_INSTR_OFFSETS
	.align		4
        /*0058*/ 	.byte	0x04, 0x1c
        /*005a*/ 	.short	(.L_69 - .L_68)


	//   ....[0]....
.L_68:
        /*005c*/ 	.word	0x00000140


	//   ....[1]....
        /*0060*/ 	.word	0x00000520


	//----- nvinfo : EIATTR_CRS_STACK_SIZE
	.align		4
.L_69:
        /*0064*/ 	.byte	0x04, 0x1e
        /*0066*/ 	.short	(.L_71 - .L_70)
.L_70:
        /*0068*/ 	.word	0x00000000


	//----- nvinfo : EIATTR_CBANK_PARAM_SIZE
	.align		4
.L_71:
        /*006c*/ 	.byte	0x03, 0x19
        /*006e*/ 	.short	0x0020


	//----- nvinfo : EIATTR_PARAM_CBANK
	.align		4
        /*0070*/ 	.byte	0x04, 0x0a
        /*0072*/ 	.short	(.L_73 - .L_72)
	.align		4
.L_72:
        /*0074*/ 	.word	index@(.nv.constant0.cu_mat_transpose)
        /*0078*/ 	.short	0x0380
        /*007a*/ 	.short	0x0020


	//----- nvinfo : EIATTR_SW_WAR
	.align		4
.L_73:
        /*007c*/ 	.byte	0x04, 0x36
        /*007e*/ 	.short	(.L_75 - .L_74)
.L_74:
        /*0080*/ 	.word	0x00000008
.L_75:


//--------------------- .nv.info.cu_vector_mul_scalar --------------------------
	.section	.nv.info.cu_vector_mul_scalar,"",@"SHT_CUDA_INFO"
	.sectionflags	@""
	.align	4


	//----- nvinfo : EIATTR_CUDA_API_VERSION
	.align		4
        /*0000*/ 	.byte	0x04, 0x37
        /*0002*/ 	.short	(.L_77 - .L_76)
.L_76:
        /*0004*/ 	.word	0x00000082


	//----- nvinfo : EIATTR_KPARAM_INFO
	.align		4
.L_77:
        /*0008*/ 	.byte	0x04, 0x17
        /*000a*/ 	.short	(.L_79 - .L_78)
.L_78:
        /*000c*/ 	.word	0x00000000
        /*0010*/ 	.short	0x0003
        /*0012*/ 	.short	0x0018
        /*0014*/ 	.byte	0x00, 0xf0, 0x21, 0x00


	//----- nvinfo : EIATTR_KPARAM_INFO
	.align		4
.L_79:
        /*0018*/ 	.byte	0x04, 0x17
        /*001a*/ 	.short	(.L_81 - .L_80)
.L_80:
        /*001c*/ 	.word	0x00000000
        /*0020*/ 	.short	0x0002
        /*0022*/ 	.short	0x0010
        /*0024*/ 	.byte	0x00, 0xf5, 0x21, 0x00


	//----- nvinfo : EIATTR_KPARAM_INFO
	.align		4
.L_81:
        /*0028*/ 	.byte	0x04, 0x17
        /*002a*/ 	.short	(.L_83 - .L_82)
.L_82:
        /*002c*/ 	.word	0x00000000
        /*0030*/ 	.short	0x0001
        /*0032*/ 	.short	0x0008
        /*0034*/ 	.byte	0x00, 0xf0, 0x11, 0x00


	//----- nvinfo : EIATTR_KPARAM_INFO
	.align		4
.L_83:
        /*0038*/ 	.byte	0x04, 0x17
        /*003a*/ 	.short	(.L_85 - .L_84)
.L_84:
        /*003c*/ 	.word	0x00000000
        /*0040*/ 	.short	0x0000
        /*0042*/ 	.short	0x0000
        /*0044*/ 	.byte	0x00, 0xf5, 0x21, 0x00


	//----- nvinfo : EIATTR_SPARSE_MMA_MASK
	.align		4
.L_85:
        /*0048*/ 	.byte	0x03, 0x50
        /*004a*/ 	.short	0x0000


	//----- nvinfo : EIATTR_MAXREG_COUNT
	.align		4
        /*004c*/ 	.byte	0x03, 0x1b
        /*004e*/ 	.short	0x00ff


	//----- nvinfo : EIATTR_MERCURY_ISA_VERSION
	.align		4
        /*0050*/ 	.byte	0x03, 0x5f
        /*0052*/ 	.short	0x0101


	//----- nvinfo : EIATTR_VRC_CTA_INIT_COUNT
	.align		4
        /*0054*/ 	.byte	0x02, 0x4a
	.zero		1
	.zero		1


	//----- nvinfo : EIATTR_EXIT_INSTR_OFFSETS
	.align		4
        /*0058*/ 	.byte	0x04, 0x1c
        /*005a*/ 	.short	(.L_87 - .L_86)


	//   ....[0]....
.L_86:
        /*005c*/ 	.word	0x000000a0


	//   ....[1]....
        /*0060*/ 	.word	0x000001e0


	//----- nvinfo : EIATTR_CRS_STACK_SIZE
	.align		4
.L_87:
        /*0064*/ 	.byte	0x04, 0x1e
        /*0066*/ 	.short	(.L_89 - .L_88)
.L_88:
        /*0068*/ 	.word	0x00000000


	//----- nvinfo : EIATTR_CBANK_PARAM_SIZE
	.align		4
.L_89:
        /*006c*/ 	.byte	0x03, 0x19
        /*006e*/ 	.short	0x0020


	//----- nvinfo : EIATTR_PARAM_CBANK
	.align		4
        /*0070*/ 	.byte	0x04, 0x0a
        /*0072*/ 	.short	(.L_91 - .L_90)
	.align		4
.L_90:
        /*0074*/ 	.word	index@(.nv.constant0.cu_vector_mul_scalar)
        /*0078*/ 	.short	0x0380
        /*007a*/ 	.short	0x0020


	//----- nvinfo : EIATTR_SW_WAR
	.align		4
.L_91:
        /*007c*/ 	.byte	0x04, 0x36
        /*007e*/ 	.short	(.L_93 - .L_92)
.L_92:
        /*0080*/ 	.word	0x00000008
.L_93:


//--------------------- .nv.info.cu_vector_mul_hadamard --------------------------
	.section	.nv.info.cu_vector_mul_hadamard,"",@"SHT_CUDA_INFO"
	.sectionflags	@""
	.align	4


	//----- nvinfo : EIATTR_CUDA_API_VERSION
	.align		4
        /*0000*/ 	.byte	0x04, 0x37
        /*0002*/ 	.short	(.L_95 - .L_94)
.L_94:
        /*0004*/ 	.word	0x00000082


	//----- nvinfo : EIATTR_KPARAM_INFO
	.align		4
.L_95:
        /*0008*/ 	.byte	0x04, 0x17
        /*000a*/ 	.short	(.L_97 - .L_96)
.L_96:
        /*000c*/ 	.word	0x00000000
        /*0010*/ 	.short	0x0003
        /*0012*/ 	.short	0x0018
        /*0014*/ 	.byte	0x00, 0xf0, 0x21, 0x00


	//----- nvinfo : EIATTR_KPARAM_INFO
	.align		4
.L_97:
        /*0018*/ 	.byte	0x04, 0x17
        /*001a*/ 	.short	(.L_99 - .L_98)
.L_98:
        /*001c*/ 	.word	0x00000000
        /*0020*/ 	.short	0x0002
        /*0022*/ 	.short	0x0010
        /*0024*/ 	.byte	0x00, 0xf5, 0x21, 0x00


	//----- nvinfo : EIATTR_KPARAM_INFO
	.align		4
.L_99:
        /*0028*/ 	.byte	0x04, 0x17
        /*002a*/ 	.short	(.L_101 - .L_100)
.L_100:
        /*002c*/ 	.word	0x00000000
        /*0030*/ 	.short	0x0001
        /*0032*/ 	.short	0x0008
        /*0034*/ 	.byte	0x00, 0xf5, 0x21, 0x00


	//----- nvinfo : EIATTR_KPARAM_INFO
	.align		4
.L_101:
        /*0038*/ 	.byte	0x04, 0x17
        /*003a*/ 	.short	(.L_103 - .L_102)
.L_102:
        /*003c*/ 	.word	0x00000000
        /*0040*/ 	.short	0x0000
        /*0042*/ 	.short	0x0000
        /*0044*/ 	.byte	0x00, 0xf5, 0x21, 0x00


	//----- nvinfo : EIATTR_SPARSE_MMA_MASK
	.align		4
.L_103:
        /*0048*/ 	.byte	0x03, 0x50
        /*004a*/ 	.short	0x0000


	//----- nvinfo : EIATTR_MAXREG_COUNT
	.align		4
        /*004c*/ 	.byte	0x03, 0x1b
        /*004e*/ 	.short	0x00ff


	//----- nvinfo : EIATTR_MERCURY_ISA_VERSION
	.align		4
        /*0050*/ 	.byte	0x03, 0x5f
        /*0052*/ 	.short	0x0101


	//----- nvinfo : EIATTR_VRC_CTA_INIT_COUNT
	.align		4
        /*0054*/ 	.byte	0x02, 0x4a
	.zero		1
	.zero		1


	//----- nvinfo : EIATTR_EXIT_INSTR_OFFSETS
	.align		4
        /*0058*/ 	.byte	0x04, 0x1c
        /*005a*/ 	.short	(.L_105 - .L_104)


	//   ....[0]....
.L_104:
        /*005c*/ 	.word	0x000000a0


	//   ....[1]....
        /*0060*/ 	.word	0x00000200


	//----- nvinfo : EIATTR_CRS_STACK_SIZE
	.align		4
.L_105:
        /*0064*/ 	.byte	0x04, 0x1e
        /*0066*/ 	.short	(.L_107 - .L_106)
.L_106:
        /*0068*/ 	.word	0x00000000


	//----- nvinfo : EIATTR_CBANK_PARAM_SIZE
	.align		4
.L_107:
        /*006c*/ 	.byte	0x03, 0x19
        /*006e*/ 	.short	0x0020


	//----- nvinfo : EIATTR_PARAM_CBANK
	.align		4
        /*0070*/ 	.byte	0x04, 0x0a
        /*0072*/ 	.short	(.L_109 - .L_108)
	.align		4
.L_108:
        /*0074*/ 	.word	index@(.nv.constant0.cu_vector_mul_hadamard)
        /*0078*/ 	.short	0x0380
        /*007a*/ 	.short	0x0020


	//----- nvinfo : EIATTR_SW_WAR
	.align		4
.L_109:
        /*007c*/ 	.byte	0x04, 0x36
        /*007e*/ 	.short	(.L_111 - .L_110)
.L_110:
        /*0080*/ 	.word	0x00000008
.L_111:


//--------------------- .nv.info.cu_vector_sub    --------------------------
	.section	.nv.info.cu_vector_sub,"",@"SHT_CUDA_INFO"
	.sectionflags	@""
	.align	4


	//----- nvinfo : EIATTR_CUDA_API_VERSION
	.align		4
        /*0000*/ 	.byte	0x04, 0x37
        /*0002*/ 	.short	(.L_113 - .L_112)
.L_112:
        /*0004*/ 	.word	0x00000082


	//----- nvinfo : EIATTR_KPARAM_INFO
	.align		4
.L_113:
        /*0008*/ 	.byte	0x04, 0x17
        /*000a*/ 	.short	(.L_115 - .L_114)
.L_114:
        /*000c*/ 	.word	0x00000000
        /*0010*/ 	.short	0x0003
        /*0012*/ 	.short	0x0018
        /*0014*/ 	.byte	0x00, 0xf0, 0x21, 0x00


	//----- nvinfo : EIATTR_KPARAM_INFO
	.align		4
.L_115:
        /*0018*/ 	.byte	0x04, 0x17
        /*001a*/ 	.short	(.L_117 - .L_116)
.L_116:
        /*001c*/ 	.word	0x00000000
        /*0020*/ 	.short	0x0002
        /*0022*/ 	.short	0x0010
        /*0024*/ 	.byte	0x00, 0xf5, 0x21, 0x00


	//----- nvinfo : EIATTR_KPARAM_INFO
	.align		4
.L_117:
        /*0028*/ 	.byte	0x04, 0x17
        /*002a*/ 	.short	(.L_119 - .L_118)
.L_118:
        /*002c*/ 	.word	0x00000000
        /*0030*/ 	.short	0x0001
        /*0032*/ 	.short	0x0008
        /*0034*/ 	.byte	0x00, 0xf5, 0x21, 0x00


	//----- nvinfo : EIATTR_KPARAM_INFO
	.align		4
.L_119:
        /*0038*/ 	.byte	0x04, 0x17
        /*003a*/ 	.short	(.L_121 - .L_120)
.L_120:
        /*003c*/ 	.word	0x00000000
        /*0040*/ 	.short	0x0000
        /*0042*/ 	.short	0x0000
        /*0044*/ 	.byte	0x00, 0xf5, 0x21, 0x00


	//----- nvinfo : EIATTR_SPARSE_MMA_MASK
	.align		4
.L_121:
        /*0048*/ 	.byte	0x03, 0x50
        /*004a*/ 	.short	0x0000


	//----- nvinfo : EIATTR_MAXREG_COUNT
	.align		4
        /*004c*/ 	.byte	0x03, 0x1b
        /*004e*/ 	.short	0x00ff


	//----- nvinfo : EIATTR_MERCURY_ISA_VERSION
	.align		4
        /*0050*/ 	.byte	0x03, 0x5f
        /*0052*/ 	.short	0x0101


	//----- nvinfo : EIATTR_VRC_CTA_INIT_COUNT
	.align		4
        /*0054*/ 	.byte	0x02, 0x4a
	.zero		1
	.zero		1


	//----- nvinfo : EIATTR_EXIT_INSTR_OFFSETS
	.align		4
        /*0058*/ 	.byte	0x04, 0x1c
        /*005a*/ 	.short	(.L_123 - .L_122)


	//   ....[0]....
.L_122:
        /*005c*/ 	.word	0x000000a0


	//   ....[1]....
        /*0060*/ 	.word	0x00000200


	//----- nvinfo : EIATTR_CRS_STACK_SIZE
	.align		4
.L_123:
        /*0064*/ 	.byte	0x04, 0x1e
        /*0066*/ 	.short	(.L_125 - .L_124)
.L_124:
        /*0068*/ 	.word	0x00000000


	//----- nvinfo : EIATTR_CBANK_PARAM_SIZE
	.align		4
.L_125:
        /*006c*/ 	.byte	0x03, 0x19
        /*006e*/ 	.short	0x0020


	//----- nvinfo : EIATTR_PARAM_CBANK
	.align		4
        /*0070*/ 	.byte	0x04, 0x0a
        /*0072*/ 	.short	(.L_127 - .L_126)
	.align		4
.L_126:
        /*0074*/ 	.word	index@(.nv.constant0.cu_vector_sub)
        /*0078*/ 	.short	0x0380
        /*007a*/ 	.short	0x0020


	//----- nvinfo : EIATTR_SW_WAR
	.align		4
.L_127:
        /*007c*/ 	.byte	0x04, 0x36
        /*007e*/ 	.short	(.L_129 - .L_128)
.L_128:
        /*0080*/ 	.word	0x00000008
.L_129:


//--------------------- .nv.info.cu_vector_add    --------------------------
	.section	.nv.info.cu_vector_add,"",@"SHT_CUDA_INFO"
	.sectionflags	@""
	.align	4


	//----- nvinfo : EIATTR_CUDA_API_VERSION
	.align		4
        /*0000*/ 	.byte	0x04, 0x37
        /*0002*/ 	.short	(.L_131 - .L_130)
.L_130:
        /*0004*/ 	.word	0x00000082


	//----- nvinfo : EIATTR_KPARAM_INFO
	.align		4
.L_131:
        /*0008*/ 	.byte	0x04, 0x17
        /*000a*/ 	.short	(.L_133 - .L_132)
.L_132:
        /*000c*/ 	.word	0x00000000
        /*0010*/ 	.short	0x0003
        /*0012*/ 	.short	0x0018
        /*0014*/ 	.byte	0x00, 0xf0, 0x21, 0x00


	//----- nvinfo : EIATTR_KPARAM_INFO
	.align		4
.L_133:
        /*0018*/ 	.byte	0x04, 0x17
        /*001a*/ 	.short	(.L_135 - .L_134)
.L_134:
        /*001c*/ 	.word	0x00000000
        /*0020*/ 	.short	0x0002
        /*0022*/ 	.short	0x0010
        /*0024*/ 	.byte	0x00, 0xf5, 0x21, 0x00


	//----- nvinfo : EIATTR_KPARAM_INFO
	.align		4
.L_135:
        /*0028*/ 	.byte	0x04, 0x17
        /*002a*/ 	.short	(.L_137 - .L_136)
.L_136:
        /*002c*/ 	.word	0x00000000
        /*0030*/ 	.short	0x0001
        /*0032*/ 	.short	0x0008
        /*0034*/ 	.byte	0x00, 0xf5, 0x21, 0x00


	//----- nvinfo : EIATTR_KPARAM_INFO
	.align		4
.L_137:
        /*0038*/ 	.byte	0x04, 0x17
        /*003a*/ 	.short	(.L_139 - .L_138)
.L_138:
        /*003c*/ 	.word	0x00000000
        /*0040*/ 	.short	0x0000
        /*0042*/ 	.short	0x0000
        /*0044*/ 	.byte	0x00, 0xf5, 0x21, 0x00


	//----- nvinfo : EIATTR_SPARSE_MMA_MASK
	.align		4
.L_139:
        /*0048*/ 	.byte	0x03, 0x50
        /*004a*/ 	.short	0x0000


	//----- nvinfo : EIATTR_MAXREG_COUNT
	.align		4
        /*004c*/ 	.byte	0x03, 0x1b
        /*004e*/ 	.short	0x00ff


	//----- nvinfo : EIATTR_MERCURY_ISA_VERSION
	.align		4
        /*0050*/ 	.byte	0x03, 0x5f
        /*0052*/ 	.short	0x0101


	//----- nvinfo : EIATTR_VRC_CTA_INIT_COUNT
	.align		4
        /*0054*/ 	.byte	0x02, 0x4a
	.zero		1
	.zero		1


	//----- nvinfo : EIATTR_EXIT_INSTR_OFFSETS
	.align		4
        /*0058*/ 	.byte	0x04, 0x1c
        /*005a*/ 	.short	(.L_141 - .L_140)


	//   ....[0]....
.L_140:
        /*005c*/ 	.word	0x000000a0


	//   ....[1]....
        /*0060*/ 	.word	0x00000200


	//----- nvinfo : EIATTR_CRS_STACK_SIZE
	.align		4
.L_141:
        /*0064*/ 	.byte	0x04, 0x1e
        /*0066*/ 	.short	(.L_143 - .L_142)
.L_142:
        /*0068*/ 	.word	0x00000000


	//----- nvinfo : EIATTR_CBANK_PARAM_SIZE
	.align		4
.L_143:
        /*006c*/ 	.byte	0x03, 0x19
        /*006e*/ 	.short	0x0020


	//----- nvinfo : EIATTR_PARAM_CBANK
	.align		4
        /*0070*/ 	.byte	0x04, 0x0a
        /*0072*/ 	.short	(.L_145 - .L_144)
	.align		4
.L_144:
        /*0074*/ 	.word	index@(.nv.constant0.cu_vector_add)
        /*0078*/ 	.short	0x0380
        /*007a*/ 	.short	0x0020


	//----- nvinfo : EIATTR_SW_WAR
	.align		4
.L_145:
        /*007c*/ 	.byte	0x04, 0x36
        /*007e*/ 	.short	(.L_147 - .L_146)
.L_146:
        /*0080*/ 	.word	0x00000008
.L_147:


//--------------------- .nv.callgraph             --------------------------
	.section	.nv.callgraph,"",@"SHT_CUDA_CALLGRAPH"
	.align	4
	.sectionentsize	8
	.align		4
        /*0000*/ 	.word	0x00000000
	.align		4
        /*0004*/ 	.word	0xffffffff
	.align		4
        /*0008*/ 	.word	0x00000000
	.align		4
        /*000c*/ 	.word	0xfffffffe
	.align		4
        /*0010*/ 	.word	0x00000000
	.align		4
        /*0014*/ 	.word	0xfffffffd
	.align		4
        /*0018*/ 	.word	0x00000000
	.align		4
        /*001c*/ 	.word	0xfffffffc


//--------------------- .text.cu_mat_mul          --------------------------
	.section	.text.cu_mat_mul,"ax",@progbits
	.align	128
        .global         cu_mat_mul
        .type           cu_mat_mul,@function
        .size           cu_mat_mul,(.L_x_21 - cu_mat_mul)
        .other          cu_mat_mul,@"STO_CUDA_ENTRY STV_DEFAULT"
cu_mat_mul:
.text.cu_mat_mul:
[----:B------:R-:W-:Y:S01]  /*0000*/  LDC R1, c[0x0][0x37c] ;  /* 0x0000df00ff017b82 */ /* 0x000fe20000000800 */
[----:B------:R-:W0:Y:S07]  /*0010*/  S2R R13, SR_TID.X ;  /* 0x00000000000d7919 */ /* 0x000e2e0000002100 */
[----:B------:R-:W1:Y:S01]  /*0020*/  LDC R0, c[0x0][0x364] ;  /* 0x0000d900ff007b82 */ /* 0x000e620000000800 */
[----:B------:R-:W2:Y:S01]  /*0030*/  LDCU.64 UR6, c[0x0][0x398] ;  /* 0x00007300ff0677ac */ /* 0x000ea20008000a00 */
[----:B------:R-:W1:Y:S06]  /*0040*/  S2R R3, SR_TID.Y ;  /* 0x0000000000037919 */ /* 0x000e6c0000002200 */
[----:B------:R-:W0:Y:S08]  /*0050*/  S2UR UR5, SR_CTAID.X ;  /* 0x00000000000579c3 */ /* 0x000e300000002500 */
[----:B------:R-:W0:Y:S08]  /*0060*/  LDC R12, c[0x0][0x360] ;  /* 0x0000d800ff0c7b82 */ /* 0x000e300000000800 */
[----:B------:R-:W1:Y:S08]  /*0070*/  S2UR UR4, SR_CTAID.Y ;  /* 0x00000000000479c3 */ /* 0x000e700000002600 */
[----:B------:R-:W3:Y:S01]  /*0080*/  LDC.64 R10, c[0x0][0x3a0] ;  /* 0x0000e800ff0a7b82 */ /* 0x000ee20000000a00 */
[----:B0-----:R-:W-:-:S02]  /*0090*/  IMAD R12, R12, UR5, R13 ;  /* 0x000000050c0c7c24 */ /* 0x001fc4000f8e020d */
[----:B-1----:R-:W-:-:S05]  /*00a0*/  IMAD R0, R0, UR4, R3 ;  /* 0x0000000400007c24 */ /* 0x002fca000f8e0203 */
[----:B--2---:R-:W-:Y:S02]  /*00b0*/  ISETP.GE.U32.AND P1, PT, R0, UR6, PT ;  /* 0x0000000600007c0c */ /* 0x004fe4000bf26070 */
[----:B---3--:R-:W-:-:S04]  /*00c0*/  ISETP.GE.U32.AND P0, PT, R12, R10, PT ;  /* 0x0000000a0c00720c */ /* 0x008fc80003f06070 */
[----:B------:R-:W-:-:S04]  /*00d0*/  ISETP.GE.U32.AND.EX P0, PT, RZ, R11, PT, P0 ;  /* 0x0000000bff00720c */ /* 0x000fc80003f06100 */
[----:B------:R-:W-:-:S13]  /*00e0*/  ISETP.GE.U32.OR.EX P0, PT, RZ, UR7, P0, P1 ;  /* 0x00000007ff007c0c */ /* 0x000fda0008706510 */
[----:B------:R-:W-:Y:S05]  /*00f0*/  @P0 EXIT ;  /* 0x000000000000094d */ /* 0x000fea0003800000 */
[----:B------:R-:W0:Y:S01]  /*0100*/  LDCU.64 UR8, c[0x0][0x3a8] ;  /* 0x00007500ff0877ac */ /* 0x000e220008000a00 */
[----:B------:R-:W-:Y:S01]  /*0110*/  IMAD.MOV.U32 R19, RZ, RZ, RZ ;  /* 0x000000ffff137224 */ /* 0x000fe200078e00ff */
[----:B------:R-:W1:Y:S01]  /*0120*/  LDCU.64 UR10, c[0x0][0x358] ;  /* 0x00006b00ff0a77ac */ /* 0x000e620008000a00 */
[----:B0-----:R-:W-:-:S04]  /*0130*/  UISETP.NE.U32.AND UP0, UPT, UR8, URZ, UPT ;  /* 0x000000ff0800728c */ /* 0x001fc8000bf05070 */
[----:B------:R-:W-:-:S09]  /*0140*/  UISETP.NE.AND.EX UP0, UPT, UR9, URZ, UPT, UP0 ;  /* 0x000000ff0900728c */ /* 0x000fd2000bf05300 */
[----:B-1----:R-:W-:Y:S05]  /*0150*/  BRA.U !UP0, `(.L_x_0) ;  /* 0x0000000908947547 */ /* 0x002fea000b800000 */
[----:B------:R-:W-:Y:S02]  /*0160*/  UISETP.GE.U32.AND UP1, UPT, UR8, 0x8, UPT ;  /* 0x000000080800788c */ /* 0x000fe4000bf26070 */
[C---:B------:R-:W-:Y:S01]  /*0170*/  IMAD.WIDE.U32 R14, R0.reuse, UR8, RZ ;  /* 0x00000008000e7c25 */ /* 0x040fe2000f8e00ff */
[----:B------:R-:W-:Y:S02]  /*0180*/  ULOP3.LUT UR12, UR8, 0x7, URZ, 0xc0, !UPT ;  /* 0x00000007080c7892 */ /* 0x000fe4000f8ec0ff */
[----:B------:R-:W-:Y:S01]  /*0190*/  UISETP.GE.U32.AND.EX UP1, UPT, UR9, URZ, UPT, UP1 ;  /* 0x000000ff0900728c */ /* 0x000fe2000bf26110 */
[----:B------:R-:W-:Y:S01]  /*01a0*/  IMAD.MOV.U32 R19, RZ, RZ, RZ ;  /* 0x000000ffff137224 */ /* 0x000fe200078e00ff */
[----:B------:R-:W-:Y:S01]  /*01b0*/  UISETP.NE.U32.AND UP0, UPT, UR12, URZ, UPT ;  /* 0x000000ff0c00728c */ /* 0x000fe2000bf05070 */
[----:B------:R-:W-:Y:S01]  /*01c0*/  IMAD R2, R0, UR9, R15 ;  /* 0x0000000900027c24 */ /* 0x000fe2000f8e020f */
[----:B------:R-:W-:Y:S01]  /*01d0*/  UMOV UR4, URZ ;  /* 0x000000ff00047c82 */ /* 0x000fe20008000000 */
[----:B------:R-:W-:Y:S01]  /*01e0*/  UMOV UR5, URZ ;  /* 0x000000ff00057c82 */ /* 0x000fe20008000000 */
[----:B------:R-:W-:-:S03]  /*01f0*/  UISETP.NE.AND.EX UP0, UPT, URZ, URZ, UPT, UP0 ;  /* 0x000000ffff00728c */ /* 0x000fc6000bf05300 */
[----:B------:R-:W-:Y:S08]  /*0200*/  BRA.U !UP1, `(.L_x_1) ;  /* 0x0000000509047547 */ /* 0x000ff0000b800000 */
[----:B------:R-:W0:Y:S01]  /*0210*/  LDCU.128 UR16, c[0x0][0x380] ;  /* 0x00007000ff1077ac */ /* 0x000e220008000c00 */
[C-C-:B------:R-:W-:Y:S01]  /*0220*/  SHF.L.U64.HI R6, R10.reuse, 0x5, R11.reuse ;  /* 0x000000050a067819 */ /* 0x140fe2000001020b */
[----:B------:R-:W-:Y:S01]  /*0230*/  IMAD.MOV.U32 R19, RZ, RZ, RZ ;  /* 0x000000ffff137224 */ /* 0x000fe200078e00ff */
[C---:B------:R-:W-:Y:S01]  /*0240*/  SHF.L.U64.HI R8, R10.reuse, 0x2, R11 ;  /* 0x000000020a087819 */ /* 0x040fe2000001020b */
[----:B------:R-:W1:Y:S01]  /*0250*/  LDCU UR5, c[0x0][0x3ac] ;  /* 0x00007580ff0577ac */ /* 0x000e620008000800 */
[----:B------:R-:W-:Y:S01]  /*0260*/  SHF.L.U32 R5, R10, 0x2, RZ ;  /* 0x000000020a057819 */ /* 0x000fe200000006ff */
[----:B------:R-:W-:-:S07]  /*0270*/  ULOP3.LUT UR4, UR8, 0xfffffff8, URZ, 0xc0, !UPT ;  /* 0xfffffff808047892 */ /* 0x000fce000f8ec0ff */
[----:B------:R-:W-:Y:S01]  /*0280*/  UMOV UR6, UR4 ;  /* 0x0000000400067c82 */ /* 0x000fe20008000000 */
[----:B0-----:R-:W-:Y:S02]  /*0290*/  LEA R7, P1, R14, UR16, 0x2 ;  /* 0x000000100e077c11 */ /* 0x001fe4000f8210ff */
[----:B------:R-:W-:Y:S02]  /*02a0*/  LEA R4, P0, R12, UR18, 0x2 ;  /* 0x000000120c047c11 */ /* 0x000fe4000f8010ff */
[----:B------:R-:W-:Y:S01]  /*02b0*/  LEA.HI.X R17, R14, UR17, R2, 0x2, P1 ;  /* 0x000000110e117c11 */ /* 0x000fe200088f1402 */
[----:B-1----:R-:W-:Y:S01]  /*02c0*/  UMOV UR7, UR5 ;  /* 0x0000000500077c82 */ /* 0x002fe20008000000 */
[----:B------:R-:W-:Y:S02]  /*02d0*/  IADD3 R7, P1, PT, R7, 0x10, RZ ;  /* 0x0000001007077810 */ /* 0x000fe40007f3e0ff */
[----:B------:R-:W-:-:S03]  /*02e0*/  LEA.HI.X R3, R12, UR19, RZ, 0x2, P0 ;  /* 0x000000130c037c11 */ /* 0x000fc600080f14ff */
[----:B------:R-:W-:-:S08]  /*02f0*/  IMAD.X R17, RZ, RZ, R17, P1 ;  /* 0x000000ffff117224 */ /* 0x000fd000008e0611 */
.L_x_2:
[----:B------:R-:W-:Y:S01]  /*0300*/  MOV R22, R4 ;  /* 0x0000000400167202 */ /* 0x000fe20000000f00 */
[----:B------:R-:W-:Y:S01]  /*0310*/  IMAD.MOV.U32 R23, RZ, RZ, R3 ;  /* 0x000000ffff177224 */ /* 0x000fe200078e0003 */
[----:B------:R-:W-:Y:S01]  /*0320*/  IADD3 R24, P0, PT, R4, R5, RZ ;  /* 0x0000000504187210 */ /* 0x000fe20007f1e0ff */
[----:B------:R-:W-:-:S03]  /*0330*/  IMAD.MOV.U32 R16, RZ, RZ, R7 ;  /* 0x000000ffff107224 */ /* 0x000fc600078e0007 */
[----:B------:R-:W2:Y:S01]  /*0340*/  LDG.E R22, desc[UR10][R22.64] ;  /* 0x0000000a16167981 */ /* 0x000ea2000c1e1900 */
[----:B------:R-:W-:Y:S01]  /*0350*/  IMAD.X R25, R3, 0x1, R8, P0 ;  /* 0x0000000103197824 */ /* 0x000fe200000e0608 */
[----:B------:R-:W-:Y:S02]  /*0360*/  IADD3 R26, P0, PT, R24, R5, RZ ;  /* 0x00000005181a7210 */ /* 0x000fe40007f1e0ff */
[----:B------:R-:W3:Y:S04]  /*0370*/  LDG.E R28, desc[UR10][R16.64+-0x8] ;  /* 0xfffff80a101c7981 */ /* 0x000ee8000c1e1900 */
[----:B------:R-:W4:Y:S04]  /*0380*/  LDG.E R29, desc[UR10][R16.64+0x8] ;  /* 0x0000080a101d7981 */ /* 0x000f28000c1e1900 */
[----:B------:R-:W2:Y:S01]  /*0390*/  LDG.E R23, desc[UR10][R16.64+-0x10] ;  /* 0xfffff00a10177981 */ /* 0x000ea2000c1e1900 */
[----:B------:R-:W-:-:S03]  /*03a0*/  IADD3.X R27, PT, PT, R25, R8, RZ, P0, !PT ;  /* 0x00000008191b7210 */ /* 0x000fc600007fe4ff */
[----:B------:R-:W5:Y:S04]  /*03b0*/  LDG.E R7, desc[UR10][R24.64] ;  /* 0x0000000a18077981 */ /* 0x000f68000c1e1900 */
[----:B------:R-:W3:Y:S04]  /*03c0*/  LDG.E R9, desc[UR10][R26.64] ;  /* 0x0000000a1a097981 */ /* 0x000ee8000c1e1900 */
[----:B------:R-:W5:Y:S01]  /*03d0*/  LDG.E R24, desc[UR10][R16.64+-0xc] ;  /* 0xfffff40a10187981 */ /* 0x000f62000c1e1900 */
[----:B------:R-:W-:-:S05]  /*03e0*/  IADD3 R20, P0, PT, R26, R5, RZ ;  /* 0x000000051a147210 */ /* 0x000fca0007f1e0ff */
[----:B------:R-:W-:Y:S01]  /*03f0*/  IMAD.X R21, R27, 0x1, R8, P0 ;  /* 0x000000011b157824 */ /* 0x000fe200000e0608 */
[----:B------:R-:W-:-:S04]  /*0400*/  IADD3 R18, P0, PT, R20, R5, RZ ;  /* 0x0000000514127210 */ /* 0x000fc80007f1e0ff */
[----:B------:R-:W4:Y:S01]  /*0410*/  LDG.E R20, desc[UR10][R20.64] ;  /* 0x0000000a14147981 */ /* 0x000f22000c1e1900 */
[----:B--2---:R-:W-:Y:S01]  /*0420*/  FFMA R23, R23, R22, R19 ;  /* 0x0000001617177223 */ /* 0x004fe20000000013 */
[----:B------:R-:W-:Y:S01]  /*0430*/  IMAD.X R19, R21, 0x1, R8, P0 ;  /* 0x0000000115137824 */ /* 0x000fe200000e0608 */
[----:B------:R-:W-:Y:S01]  /*0440*/  IADD3 R22, P0, PT, R18, R5, RZ ;  /* 0x0000000512167210 */ /* 0x000fe20007f1e0ff */
[----:B------:R-:W2:Y:S04]  /*0450*/  LDG.E R21, desc[UR10][R16.64+0x4] ;  /* 0x0000040a10157981 */ /* 0x000ea8000c1e1900 */
[----:B------:R-:W2:Y:S01]  /*0460*/  LDG.E R18, desc[UR10][R18.64] ;  /* 0x0000000a12127981 */ /* 0x000ea2000c1e1900 */
[----:B-----5:R-:W-:Y:S01]  /*0470*/  FFMA R25, R24, R7, R23 ;  /* 0x0000000718197223 */ /* 0x020fe20000000017 */
[----:B------:R-:W-:-:S02]  /*0480*/  IADD3.X R23, PT, PT, R19, R8, RZ, P0, !PT ;  /* 0x0000000813177210 */ /* 0x000fc400007fe4ff */
[----:B------:R-:W4:Y:S01]  /*0490*/  LDG.E R7, desc[UR10][R16.64+-0x4] ;  /* 0xfffffc0a10077981 */ /* 0x000f22000c1e1900 */
[----:B------:R-:W-:Y:S01]  /*04a0*/  IADD3 R24, P0, PT, R22, R5, RZ ;  /* 0x0000000516187210 */ /* 0x000fe20007f1e0ff */
[----:B---3--:R-:W-:Y:S02]  /*04b0*/  FFMA R28, R28, R9, R25 ;  /* 0x000000091c1c7223 */ /* 0x008fe40000000019 */
[----:B------:R-:W2:Y:S02]  /*04c0*/  LDG.E R9, desc[UR10][R16.64] ;  /* 0x0000000a10097981 */ /* 0x000ea4000c1e1900 */
[--C-:B------:R-:W-:Y:S01]  /*04d0*/  IMAD.X R25, R23, 0x1, R8.reuse, P0 ;  /* 0x0000000117197824 */ /* 0x100fe200000e0608 */
[----:B------:R-:W-:Y:S01]  /*04e0*/  IADD3 R26, P0, PT, R24, R5, RZ ;  /* 0x00000005181a7210 */ /* 0x000fe20007f1e0ff */
[----:B------:R-:W3:Y:S04]  /*04f0*/  LDG.E R22, desc[UR10][R22.64] ;  /* 0x0000000a16167981 */ /* 0x000ee8000c1e1900 */
[----:B------:R-:W-:Y:S01]  /*0500*/  IMAD.X R27, R25, 0x1, R8, P0 ;  /* 0x00000001191b7824 */ /* 0x000fe200000e0608 */
[----:B------:R-:W5:Y:S04]  /*0510*/  LDG.E R24, desc[UR10][R24.64] ;  /* 0x0000000a18187981 */ /* 0x000f68000c1e1900 */
[----:B------:R-:W5:Y:S04]  /*0520*/  LDG.E R26, desc[UR10][R26.64] ;  /* 0x0000000a1a1a7981 */ /* 0x000f68000c1e1900 */
[----:B------:R0:W5:Y:S01]  /*0530*/  LDG.E R19, desc[UR10][R16.64+0xc] ;  /* 0x00000c0a10137981 */ /* 0x000162000c1e1900 */
[----:B------:R-:W-:-:S04]  /*0540*/  UIADD3 UR6, UP1, UPT, UR6, -0x8, URZ ;  /* 0xfffffff806067890 */ /* 0x000fc8000ff3e0ff */
[----:B------:R-:W-:Y:S02]  /*0550*/  UIADD3.X UR7, UPT, UPT, UR7, -0x1, URZ, UP1, !UPT ;  /* 0xffffffff07077890 */ /* 0x000fe40008ffe4ff */
[----:B------:R-:W-:-:S04]  /*0560*/  UISETP.NE.U32.AND UP1, UPT, UR6, URZ, UPT ;  /* 0x000000ff0600728c */ /* 0x000fc8000bf25070 */
[----:B------:R-:W-:Y:S01]  /*0570*/  UISETP.NE.AND.EX UP1, UPT, UR7, URZ, UPT, UP1 ;  /* 0x000000ff0700728c */ /* 0x000fe2000bf25310 */
[----:B------:R-:W-:-:S05]  /*0580*/  LEA R4, P0, R10, R4, 0x5 ;  /* 0x000000040a047211 */ /* 0x000fca00078028ff */
[----:B------:R-:W-:Y:S02]  /*0590*/  IMAD.X R3, R3, 0x1, R6, P0 ;  /* 0x0000000103037824 */ /* 0x000fe400000e0606 */
[----:B----4-:R-:W-:-:S04]  /*05a0*/  FFMA R20, R7, R20, R28 ;  /* 0x0000001407147223 */ /* 0x010fc8000000001c */
[----:B--2---:R-:W-:-:S04]  /*05b0*/  FFMA R18, R9, R18, R20 ;  /* 0x0000001209127223 */ /* 0x004fc80000000014 */
[----:B---3--:R-:W-:Y:S01]  /*05c0*/  FFMA R18, R21, R22, R18 ;  /* 0x0000001615127223 */ /* 0x008fe20000000012 */
[----:B------:R-:W-:-:S03]  /*05d0*/  IADD3 R7, P1, PT, R16, 0x20, RZ ;  /* 0x0000002010077810 */ /* 0x000fc60007f3e0ff */
[----:B-----5:R-:W-:Y:S01]  /*05e0*/  FFMA R18, R29, R24, R18 ;  /* 0x000000181d127223 */ /* 0x020fe20000000012 */
[----:B0-----:R-:W-:-:S03]  /*05f0*/  IADD3.X R17, PT, PT, RZ, R17, RZ, P1, !PT ;  /* 0x00000011ff117210 */ /* 0x001fc60000ffe4ff */
[----:B------:R-:W-:Y:S01]  /*0600*/  FFMA R19, R19, R26, R18 ;  /* 0x0000001a13137223 */ /* 0x000fe20000000012 */
[----:B------:R-:W-:Y:S06]  /*0610*/  BRA.U UP1, `(.L_x_2) ;  /* 0xfffffffd01387547 */ /* 0x000fec000b83ffff */
.L_x_1:
[----:B------:R-:W-:Y:S05]  /*0620*/  BRA.U !UP0, `(.L_x_0) ;  /* 0x0000000508607547 */ /* 0x000fea000b800000 */
[----:B------:R-:W-:Y:S02]  /*0630*/  UISETP.GE.U32.AND UP1, UPT, UR12, 0x4, UPT ;  /* 0x000000040c00788c */ /* 0x000fe4000bf26070 */
[----:B------:R-:W-:Y:S02]  /*0640*/  ULOP3.LUT UR7, UR8, 0x3, URZ, 0xc0, !UPT ;  /* 0x0000000308077892 */ /* 0x000fe4000f8ec0ff */
[----:B------:R-:W-:Y:S02]  /*0650*/  UISETP.GE.U32.AND.EX UP1, UPT, URZ, URZ, UPT, UP1 ;  /* 0x000000ffff00728c */ /* 0x000fe4000bf26110 */
[----:B------:R-:W-:-:S04]  /*0660*/  UISETP.NE.U32.AND UP0, UPT, UR7, URZ, UPT ;  /* 0x000000ff0700728c */ /* 0x000fc8000bf05070 */
[----:B------:R-:W-:-:S03]  /*0670*/  UISETP.NE.AND.EX UP0, UPT, URZ, URZ, UPT, UP0 ;  /* 0x000000ffff00728c */ /* 0x000fc6000bf05300 */
[----:B------:R-:W-:Y:S08]  /*0680*/  BRA.U !UP1, `(.L_x_3) ;  /* 0x00000001098c7547 */ /* 0x000ff0000b800000 */
[----:B------:R-:W0:Y:S01]  /*0690*/  LDCU.128 UR12, c[0x0][0x380] ;  /* 0x00007000ff0c77ac */ /* 0x000e220008000c00 */
[----:B------:R-:W-:Y:S01]  /*06a0*/  IMAD R4, R10, UR5, RZ ;  /* 0x000000050a047c24 */ /* 0x000fe2000f8e02ff */
[----:B------:R-:W-:Y:S01]  /*06b0*/  IADD3 R5, P1, PT, R14, UR4, RZ ;  /* 0x000000040e057c10 */ /* 0x000fe2000ff3e0ff */
[----:B------:R-:W-:Y:S02]  /*06c0*/  IMAD.MOV.U32 R13, RZ, RZ, RZ ;  /* 0x000000ffff0d7224 */ /* 0x000fe400078e00ff */
[----:B------:R-:W-:Y:S02]  /*06d0*/  IMAD R3, R11, UR4, R4 ;  /* 0x000000040b037c24 */ /* 0x000fe4000f8e0204 */
[----:B------:R-:W-:-:S04]  /*06e0*/  IMAD.WIDE.U32 R6, R10, UR4, R12 ;  /* 0x000000040a067c25 */ /* 0x000fc8000f8e000c */
[----:B------:R-:W-:Y:S01]  /*06f0*/  IMAD.WIDE.U32 R8, R10, 0x4, RZ ;  /* 0x000000040a087825 */ /* 0x000fe200078e00ff */
[----:B------:R-:W-:Y:S02]  /*0700*/  IADD3 R3, PT, PT, R7, R3, RZ ;  /* 0x0000000307037210 */ /* 0x000fe40007ffe0ff */
[C---:B0-----:R-:W-:Y:S02]  /*0710*/  LEA R20, P2, R6.reuse, UR14, 0x2 ;  /* 0x0000000e06147c11 */ /* 0x041fe4000f8410ff */
[----:B------:R-:W-:Y:S02]  /*0720*/  LEA R4, P0, R5, UR12, 0x2 ;  /* 0x0000000c05047c11 */ /* 0x000fe4000f8010ff */
[----:B------:R-:W-:Y:S01]  /*0730*/  LEA.HI.X R21, R6, UR15, R3, 0x2, P2 ;  /* 0x0000000f06157c11 */ /* 0x000fe200090f1403 */
[----:B------:R-:W-:Y:S01]  /*0740*/  IMAD.SHL.U32 R3, R11, 0x4, RZ ;  /* 0x000000040b037824 */ /* 0x000fe200078e00ff */
[----:B------:R-:W-:Y:S02]  /*0750*/  IADD3.X R6, PT, PT, R2, UR5, RZ, P1, !PT ;  /* 0x0000000502067c10 */ /* 0x000fe40008ffe4ff */
[-C--:B------:R-:W-:Y:S01]  /*0760*/  IADD3 R16, P1, PT, R20, R8.reuse, RZ ;  /* 0x0000000814107210 */ /* 0x080fe20007f3e0ff */
[----:B------:R-:W-:Y:S01]  /*0770*/  IMAD.IADD R9, R9, 0x1, R3 ;  /* 0x0000000109097824 */ /* 0x000fe200078e0203 */
[----:B------:R-:W-:Y:S01]  /*0780*/  LEA.HI.X R5, R5, UR13, R6, 0x2, P0 ;  /* 0x0000000d05057c11 */ /* 0x000fe200080f1406 */
[----:B------:R-:W2:Y:S01]  /*0790*/  LDG.E R18, desc[UR10][R20.64] ;  /* 0x0000000a14127981 */ /* 0x000ea2000c1e1900 */
[----:B------:R-:W-:-:S02]  /*07a0*/  IADD3 R6, P0, PT, R16, R8, RZ ;  /* 0x0000000810067210 */ /* 0x000fc40007f1e0ff */
[----:B------:R-:W-:Y:S01]  /*07b0*/  IADD3.X R17, PT, PT, R9, R21, RZ, P1, !PT ;  /* 0x0000001509117210 */ /* 0x000fe20000ffe4ff */
[----:B------:R-:W2:Y:S01]  /*07c0*/  LDG.E R22, desc[UR10][R4.64] ;  /* 0x0000000a04167981 */ /* 0x000ea2000c1e1900 */
[----:B------:R-:W-:-:S03]  /*07d0*/  IADD3 R8, P1, PT, R6, R8, RZ ;  /* 0x0000000806087210 */ /* 0x000fc60007f3e0ff */
[--C-:B------:R-:W-:Y:S01]  /*07e0*/  IMAD.X R7, R17, 0x1, R9.reuse, P0 ;  /* 0x0000000111077824 */ /* 0x100fe200000e0609 */
[----:B------:R-:W3:Y:S04]  /*07f0*/  LDG.E R16, desc[UR10][R16.64] ;  /* 0x0000000a10107981 */ /* 0x000ee8000c1e1900 */
[----:B------:R-:W3:Y:S01]  /*0800*/  LDG.E R3, desc[UR10][R4.64+0x4] ;  /* 0x0000040a04037981 */ /* 0x000ee2000c1e1900 */
[----:B------:R-:W-:-:S03]  /*0810*/  IMAD.X R9, R7, 0x1, R9, P1 ;  /* 0x0000000107097824 */ /* 0x000fc600008e0609 */
[----:B------:R-:W4:Y:S04]  /*0820*/  LDG.E R6, desc[UR10][R6.64] ;  /* 0x0000000a06067981 */ /* 0x000f28000c1e1900 */
[----:B------:R-:W4:Y:S04]  /*0830*/  LDG.E R24, desc[UR10][R4.64+0x8] ;  /* 0x0000080a04187981 */ /* 0x000f28000c1e1900 */
[----:B------:R-:W5:Y:S04]  /*0840*/  LDG.E R26, desc[UR10][R4.64+0xc] ;  /* 0x00000c0a041a7981 */ /* 0x000f68000c1e1900 */
[----:B------:R-:W5:Y:S01]  /*0850*/  LDG.E R8, desc[UR10][R8.64] ;  /* 0x0000000a08087981 */ /* 0x000f62000c1e1900 */
[----:B------:R-:W-:-:S04]  /*0860*/  UIADD3 UR4, UP1, UPT, UR4, 0x4, URZ ;  /* 0x0000000404047890 */ /* 0x000fc8000ff3e0ff */
[----:B------:R-:W-:Y:S01]  /*0870*/  UIADD3.X UR5, UPT, UPT, URZ, UR5, URZ, UP1, !UPT ;  /* 0x00000005ff057290 */ /* 0x000fe20008ffe4ff */
[----:B--2---:R-:W-:-:S04]  /*0880*/  FFMA R18, R22, R18, R19 ;  /* 0x0000001216127223 */ /* 0x004fc80000000013 */
[----:B---3--:R-:W-:-:S04]  /*0890*/  FFMA R3, R3, R16, R18 ;  /* 0x0000001003037223 */ /* 0x008fc80000000012 */
[----:B----4-:R-:W-:-:S04]  /*08a0*/  FFMA R3, R24, R6, R3 ;  /* 0x0000000618037223 */ /* 0x010fc80000000003 */
[----:B-----5:R-:W-:-:S07]  /*08b0*/  FFMA R19, R26, R8, R3 ;  /* 0x000000081a137223 */ /* 0x020fce0000000003 */
.L_x_3:
[----:B------:R-:W-:Y:S05]  /*08c0*/  BRA.U !UP0, `(.L_x_0) ;  /* 0x0000000108b87547 */ /* 0x000fea000b800000 */
[----:B------:R-:W-:Y:S02]  /*08d0*/  UISETP.NE.U32.AND UP1, UPT, UR7, 0x1, UPT ;  /* 0x000000010700788c */ /* 0x000fe4000bf25070 */
[----:B------:R-:W-:Y:S02]  /*08e0*/  ULOP3.LUT UR6, UR8, 0x1, URZ, 0xc0, !UPT ;  /* 0x0000000108067892 */ /* 0x000fe4000f8ec0ff */
[----:B------:R-:W-:Y:S02]  /*08f0*/  UISETP.NE.AND.EX UP1, UPT, URZ, URZ, UPT, UP1 ;  /* 0x000000ffff00728c */ /* 0x000fe4000bf25310 */
[----:B------:R-:W-:-:S04]  /*0900*/  UISETP.NE.U32.AND UP0, UPT, UR6, 0x1, UPT ;  /* 0x000000010600788c */ /* 0x000fc8000bf05070 */
[----:B------:R-:W-:-:S03]  /*0910*/  UISETP.NE.U32.AND.EX UP0, UPT, URZ, URZ, UPT, UP0 ;  /* 0x000000ffff00728c */ /* 0x000fc6000bf05100 */
[----:B------:R-:W-:Y:S08]  /*0920*/  BRA.U !UP1, `(.L_x_4) ;  /* 0x00000001095c7547 */ /* 0x000ff0000b800000 */
[----:B------:R-:W0:Y:S01]  /*0930*/  LDCU.128 UR12, c[0x0][0x380] ;  /* 0x00007000ff0c77ac */ /* 0x000e220008000c00 */
[----:B------:R-:W-:Y:S01]  /*0940*/  MOV R4, R12 ;  /* 0x0000000c00047202 */ /* 0x000fe20000000f00 */
[----:B------:R-:W-:Y:S01]  /*0950*/  IMAD.MOV.U32 R5, RZ, RZ, RZ ;  /* 0x000000ffff057224 */ /* 0x000fe200078e00ff */
[----:B------:R-:W-:Y:S01]  /*0960*/  IADD3 R3, P0, PT, R14, UR4, RZ ;  /* 0x000000040e037c10 */ /* 0x000fe2000ff1e0ff */
[C---:B------:R-:W-:Y:S02]  /*0970*/  IMAD R6, R10.reuse, UR5, RZ ;  /* 0x000000050a067c24 */ /* 0x040fe4000f8e02ff */
[----:B------:R-:W-:Y:S01]  /*0980*/  IMAD.WIDE.U32 R8, R10, UR4, R4 ;  /* 0x000000040a087c25 */ /* 0x000fe2000f8e0004 */
[----:B------:R-:W-:-:S03]  /*0990*/  IADD3.X R16, PT, PT, R2, UR5, RZ, P0, !PT ;  /* 0x0000000502107c10 */ /* 0x000fc600087fe4ff */
[----:B------:R-:W-:-:S04]  /*09a0*/  IMAD R5, R11, UR4, R6 ;  /* 0x000000040b057c24 */ /* 0x000fc8000f8e0206 */
[----:B------:R-:W-:Y:S01]  /*09b0*/  IMAD.IADD R7, R9, 0x1, R5 ;  /* 0x0000000109077824 */ /* 0x000fe200078e0205 */
[C---:B0-----:R-:W-:Y:S02]  /*09c0*/  LEA R6, P0, R8.reuse, UR14, 0x2 ;  /* 0x0000000e08067c11 */ /* 0x041fe4000f8010ff */
[C---:B------:R-:W-:Y:S02]  /*09d0*/  LEA R4, P1, R3.reuse, UR12, 0x2 ;  /* 0x0000000c03047c11 */ /* 0x040fe4000f8210ff */
[----:B------:R-:W-:Y:S02]  /*09e0*/  LEA.HI.X R7, R8, UR15, R7, 0x2, P0 ;  /* 0x0000000f08077c11 */ /* 0x000fe400080f1407 */
[----:B------:R-:W-:Y:S02]  /*09f0*/  LEA.HI.X R5, R3, UR13, R16, 0x2, P1 ;  /* 0x0000000d03057c11 */ /* 0x000fe400088f1410 */
[C---:B------:R-:W-:Y:S02]  /*0a00*/  LEA R8, P0, R10.reuse, R6, 0x2 ;  /* 0x000000060a087211 */ /* 0x040fe400078010ff */
[----:B------:R-:W2:Y:S02]  /*0a10*/  LDG.E R6, desc[UR10][R6.64] ;  /* 0x0000000a06067981 */ /* 0x000ea4000c1e1900 */
[----:B------:R-:W-:-:S02]  /*0a20*/  LEA.HI.X R9, R10, R7, R11, 0x2, P0 ;  /* 0x000000070a097211 */ /* 0x000fc400000f140b */
[----:B------:R-:W2:Y:S04]  /*0a30*/  LDG.E R16, desc[UR10][R4.64] ;  /* 0x0000000a04107981 */ /* 0x000ea8000c1e1900 */
[----:B------:R-:W3:Y:S04]  /*0a40*/  LDG.E R18, desc[UR10][R4.64+0x4] ;  /* 0x0000040a04127981 */ /* 0x000ee8000c1e1900 */
[----:B------:R-:W3:Y:S01]  /*0a50*/  LDG.E R8, desc[UR10][R8.64] ;  /* 0x0000000a08087981 */ /* 0x000ee2000c1e1900 */
[----:B------:R-:W-:-:S04]  /*0a60*/  UIADD3 UR4, UP1, UPT, UR4, 0x2, URZ ;  /* 0x0000000204047890 */ /* 0x000fc8000ff3e0ff */
[----:B------:R-:W-:Y:S01]  /*0a70*/  UIADD3.X UR5, UPT, UPT, URZ, UR5, URZ, UP1, !UPT ;  /* 0x00000005ff057290 */ /* 0x000fe20008ffe4ff */
[----:B--2---:R-:W-:-:S04]  /*0a80*/  FFMA R19, R16, R6, R19 ;  /* 0x0000000610137223 */ /* 0x004fc80000000013 */
[----:B---3--:R-:W-:-:S07]  /*0a90*/  FFMA R19, R18, R8, R19 ;  /* 0x0000000812137223 */ /* 0x008fce0000000013 */
.L_x_4:
[----:B------:R-:W-:Y:S05]  /*0aa0*/  BRA.U UP0, `(.L_x_0) ;  /* 0x0000000100407547 */ /* 0x000fea000b800000 */
[----:B------:R-:W0:Y:S01]  /*0ab0*/  LDCU.128 UR12, c[0x0][0x380] ;  /* 0x00007000ff0c77ac */ /* 0x000e220008000c00 */
[----:B------:R-:W-:Y:S01]  /*0ac0*/  MOV R6, R12 ;  /* 0x0000000c00067202 */ /* 0x000fe20000000f00 */
[----:B------:R-:W-:Y:S01]  /*0ad0*/  IMAD R4, R10, UR5, RZ ;  /* 0x000000050a047c24 */ /* 0x000fe2000f8e02ff */
[----:B------:R-:W-:Y:S01]  /*0ae0*/  IADD3 R14, P0, PT, R14, UR4, RZ ;  /* 0x000000040e0e7c10 */ /* 0x000fe2000ff1e0ff */
[----:B------:R-:W-:Y:S02]  /*0af0*/  IMAD.MOV.U32 R7, RZ, RZ, RZ ;  /* 0x000000ffff077224 */ /* 0x000fe400078e00ff */
[----:B------:R-:W-:Y:S01]  /*0b00*/  IMAD R3, R11, UR4, R4 ;  /* 0x000000040b037c24 */ /* 0x000fe2000f8e0204 */
[----:B------:R-:W-:Y:S01]  /*0b10*/  IADD3.X R5, PT, PT, R2, UR5, RZ, P0, !PT ;  /* 0x0000000502057c10 */ /* 0x000fe200087fe4ff */
[----:B------:R-:W-:-:S04]  /*0b20*/  IMAD.WIDE.U32 R6, R10, UR4, R6 ;  /* 0x000000040a067c25 */ /* 0x000fc8000f8e0006 */
[----:B------:R-:W-:Y:S01]  /*0b30*/  IMAD.IADD R3, R7, 0x1, R3 ;  /* 0x0000000107037824 */ /* 0x000fe200078e0203 */
[----:B0-----:R-:W-:Y:S02]  /*0b40*/  LEA R4, P1, R14, UR12, 0x2 ;  /* 0x0000000c0e047c11 */ /* 0x001fe4000f8210ff */
[----:B------:R-:W-:Y:S02]  /*0b50*/  LEA R2, P0, R6, UR14, 0x2 ;  /* 0x0000000e06027c11 */ /* 0x000fe4000f8010ff */
[----:B------:R-:W-:Y:S02]  /*0b60*/  LEA.HI.X R5, R14, UR13, R5, 0x2, P1 ;  /* 0x0000000d0e057c11 */ /* 0x000fe400088f1405 */
[----:B------:R-:W-:-:S03]  /*0b70*/  LEA.HI.X R3, R6, UR15, R3, 0x2, P0 ;  /* 0x0000000f06037c11 */ /* 0x000fc600080f1403 */
[----:B------:R-:W2:Y:S04]  /*0b80*/  LDG.E R4, desc[UR10][R4.64] ;  /* 0x0000000a04047981 */ /* 0x000ea8000c1e1900 */
[----:B------:R-:W2:Y:S02]  /*0b90*/  LDG.E R2, desc[UR10][R2.64] ;  /* 0x0000000a02027981 */ /* 0x000ea4000c1e1900 */
[----:B--2---:R-:W-:-:S07]  /*0ba0*/  FFMA R19, R4, R2, R19 ;  /* 0x0000000204137223 */ /* 0x004fce0000000013 */
.L_x_0:
[----:B------:R-:W0:Y:S01]  /*0bb0*/  LDCU.64 UR4, c[0x0][0x390] ;  /* 0x00007200ff0477ac */ /* 0x000e220008000a00 */
[----:B------:R-:W-:Y:S01]  /*0bc0*/  MOV R2, R12 ;  /* 0x0000000c00027202 */ /* 0x000fe20000000f00 */
[----:B------:R-:W-:-:S04]  /*0bd0*/  IMAD.MOV.U32 R3, RZ, RZ, RZ ;  /* 0x000000ffff037224 */ /* 0x000fc800078e00ff */
[----:B------:R-:W-:-:S04]  /*0be0*/  IMAD.WIDE.U32 R2, R0, R10, R2 ;  /* 0x0000000a00027225 */ /* 0x000fc800078e0002 */
[----:B------:R-:W-:Y:S01]  /*0bf0*/  IMAD R11, R0, R11, R3 ;  /* 0x0000000b000b7224 */ /* 0x000fe200078e0203 */
[----:B0-----:R-:W-:-:S04]  /*0c00*/  LEA R4, P0, R2, UR4, 0x2 ;  /* 0x0000000402047c11 */ /* 0x001fc8000f8010ff */
[----:B------:R-:W-:-:S05]  /*0c10*/  LEA.HI.X R5, R2, UR5, R11, 0x2, P0 ;  /* 0x0000000502057c11 */ /* 0x000fca00080f140b */
[----:B------:R-:W-:Y:S01]  /*0c20*/  STG.E desc[UR10][R4.64], R19 ;  /* 0x0000001304007986 */ /* 0x000fe2000c10190a */
[----:B------:R-:W-:Y:S05]  /*0c30*/  EXIT ;  /* 0x000000000000794d */ /* 0x000fea0003800000 */
.L_x_5:
[----:B------:R-:W-:-:S00]  /*0c40*/  BRA `(.L_x_5) ;  /* 0xfffffffc00fc7947 */ /* 0x000fc0000383ffff */
[----:B------:R-:W-:-:S00]  /*0c50*/  NOP ;  /* 0x0000000000007918 */ /* 0x000fc00000000000 */
        /* <DEDUP_REMOVED lines=10> */
.L_x_21:


//--------------------- .text.cu_mat_transpose    --------------------------
	.section	.text.cu_mat_transpose,"ax",@progbits
	.align	128
        .global         cu_mat_transpose
        .type           cu_mat_transpose,@function
        .size           cu_mat_transpose,(.L_x_20 - cu_mat_transpose)
        .other          cu_mat_transpose,@"STO_CUDA_ENTRY STV_DEFAULT"
cu_mat_transpose:
.text.cu_mat_transpose:
[----:B------:R-:W-:Y:S01]  /*0000*/  LDC R1, c[0x0][0x37c] ;  /* 0x0000df00ff017b82 */ /* 0x000fe20000000800 */
[----:B------:R-:W0:Y:S01]  /*0010*/  S2R R0, SR_CTAID.X ;  /* 0x0000000000007919 */ /* 0x000e220000002500 */
[----:B------:R-:W1:Y:S01]  /*0020*/  LDCU.128 UR8, c[0x0][0x390] ;  /* 0x00007200ff0877ac */ /* 0x000e620008000c00 */
[----:B------:R-:W0:Y:S01]  /*0030*/  S2R R3, SR_TID.X ;  /* 0x0000000000037919 */ /* 0x000e220000002100 */
[----:B------:R-:W0:Y:S01]  /*0040*/  LDCU UR6, c[0x0][0x360] ;  /* 0x00006c00ff0677ac */ /* 0x000e220008000800 */
[----:B------:R-:W2:Y:S01]  /*0050*/  LDCU UR16, c[0x0][0x390] ;  /* 0x00007200ff1077ac */ /* 0x000ea20008000800 */
[----:B------:R-:W3:Y:S01]  /*0060*/  LDCU.64 UR18, c[0x0][0x390] ;  /* 0x00007200ff1277ac */ /* 0x000ee20008000a00 */
[----:B------:R-:W4:Y:S01]  /*0070*/  LDCU.64 UR20, c[0x0][0x398] ;  /* 0x00007300ff1477ac */ /* 0x000f220008000a00 */
[----:B-1----:R-:W-:Y:S02]  /*0080*/  UIMAD UR7, UR11, UR8, URZ ;  /* 0x000000080b0772a4 */ /* 0x002fe4000f8e02ff */
[----:B------:R-:W-:-:S02]  /*0090*/  UIMAD.WIDE.U32 UR4, UR10, UR8, URZ ;  /* 0x000000080a0472a5 */ /* 0x000fc4000f8e00ff */
[----:B------:R-:W-:Y:S01]  /*00a0*/  UIMAD UR8, UR10, UR9, UR7 ;  /* 0x000000090a0872a4 */ /* 0x000fe2000f8e0207 */
[----:B------:R-:W1:Y:S03]  /*00b0*/  LDCU UR9, c[0x0][0x394] ;  /* 0x00007280ff0977ac */ /* 0x000e660008000800 */
[----:B------:R-:W-:-:S03]  /*00c0*/  UIADD3 UR8, UPT, UPT, UR5, UR8, URZ ;  /* 0x0000000805087290 */ /* 0x000fc6000fffe0ff */
[----:B------:R-:W5:Y:S01]  /*00d0*/  LDCU UR7, c[0x0][0x370] ;  /* 0x00006e00ff0777ac */ /* 0x000f620008000800 */
[----:B0-----:R-:W-:Y:S01]  /*00e0*/  IMAD R0, R0, UR6, R3 ;  /* 0x0000000600007c24 */ /* 0x001fe2000f8e0203 */
[----:B------:R-:W0:Y:S01]  /*00f0*/  LDCU.128 UR12, c[0x0][0x380] ;  /* 0x00007000ff0c77ac */ /* 0x000e220008000c00 */
[----:B------:R-:W-:-:S03]  /*0100*/  IMAD.U32 R2, RZ, RZ, UR8 ;  /* 0x00000008ff027e24 */ /* 0x000fc6000f8e00ff */
[----:B------:R-:W-:-:S04]  /*0110*/  ISETP.LT.U32.AND P0, PT, R0, UR4, PT ;  /* 0x0000000400007c0c */ /* 0x000fc8000bf01070 */
[----:B------:R-:W-:Y:S01]  /*0120*/  ISETP.GT.U32.AND.EX P0, PT, R2, RZ, PT, P0 ;  /* 0x000000ff0200720c */ /* 0x000fe20003f04100 */
[----:B-----5:R-:W-:-:S12]  /*0130*/  UIMAD UR6, UR6, UR7, URZ ;  /* 0x00000007060672a4 */ /* 0x020fd8000f8e02ff */
[----:B01234-:R-:W-:Y:S05]  /*0140*/  @!P0 EXIT ;  /* 0x000000000000894d */ /* 0x01ffea0003800000 */
[----:B------:R-:W0:Y:S01]  /*0150*/  LDC.64 R10, c[0x0][0x358] ;  /* 0x0000d600ff0a7b82 */ /* 0x000e220000000a00 */
[----:B------:R-:W-:Y:S01]  /*0160*/  BSSY.RECONVERGENT B0, `(.L_x_6) ;  /* 0x000003b000007945 */ /* 0x000fe20003800200 */
[----:B------:R-:W-:-:S07]  /*0170*/  IMAD.MOV.U32 R5, RZ, RZ, RZ ;  /* 0x000000ffff057224 */ /* 0x000fce00078e00ff */
.L_x_10:
[----:B-1----:R-:W-:Y:S01]  /*0180*/  LOP3.LUT R2, R5, UR9, RZ, 0xfc, !PT ;  /* 0x0000000905027c12 */ /* 0x002fe2000f8efcff */
[----:B------:R-:W-:Y:S03]  /*0190*/  BSSY.RECONVERGENT B1, `(.L_x_7) ;  /* 0x0000026000017945 */ /* 0x000fe60003800200 */
[----:B------:R-:W-:-:S13]  /*01a0*/  ISETP.NE.U32.AND P0, PT, R2, RZ, PT ;  /* 0x000000ff0200720c */ /* 0x000fda0003f05070 */
[----:B------:R-:W-:Y:S05]  /*01b0*/  @P0 BRA `(.L_x_8) ;  /* 0x00000000005c0947 */ /* 0x000fea0003800000 */
[----:B------:R-:W1:Y:S01]  /*01c0*/  I2F.U32.RP R4, UR16 ;  /* 0x0000001000047d06 */ /* 0x000e620008209000 */
[----:B------:R-:W-:-:S07]  /*01d0*/  ISETP.NE.U32.AND P2, PT, RZ, UR16, PT ;  /* 0x00000010ff007c0c */ /* 0x000fce000bf45070 */
[----:B-1----:R-:W1:Y:S02]  /*01e0*/  MUFU.RCP R4, R4 ;  /* 0x0000000400047308 */ /* 0x002e640000001000 */
[----:B-1----:R-:W-:Y:S01]  /*01f0*/  IADD3 R2, PT, PT, R4, 0xffffffe, RZ ;  /* 0x0ffffffe04027810 */ /* 0x002fe20007ffe0ff */
[----:B------:R-:W-:-:S05]  /*0200*/  IMAD.MOV.U32 R4, RZ, RZ, RZ ;  /* 0x000000ffff047224 */ /* 0x000fca00078e00ff */
[----:B------:R1:W2:Y:S02]  /*0210*/  F2I.FTZ.U32.TRUNC.NTZ R3, R2 ;  /* 0x0000000200037305 */ /* 0x0002a4000021f000 */
[----:B-1----:R-:W-:Y:S02]  /*0220*/  IMAD.MOV.U32 R2, RZ, RZ, RZ ;  /* 0x000000ffff027224 */ /* 0x002fe400078e00ff */
[----:B--2---:R-:W-:-:S04]  /*0230*/  IMAD.MOV R7, RZ, RZ, -R3 ;  /* 0x000000ffff077224 */ /* 0x004fc800078e0a03 */
[----:B------:R-:W-:-:S04]  /*0240*/  IMAD R7, R7, UR16, RZ ;  /* 0x0000001007077c24 */ /* 0x000fc8000f8e02ff */
[----:B------:R-:W-:-:S06]  /*0250*/  IMAD.HI.U32 R3, R3, R7, R2 ;  /* 0x0000000703037227 */ /* 0x000fcc00078e0002 */
[----:B------:R-:W-:-:S05]  /*0260*/  IMAD.HI.U32 R2, R3, R0, RZ ;  /* 0x0000000003027227 */ /* 0x000fca00078e00ff */
[----:B------:R-:W-:-:S05]  /*0270*/  IADD3 R3, PT, PT, -R2, RZ, RZ ;  /* 0x000000ff02037210 */ /* 0x000fca0007ffe1ff */
[----:B------:R-:W-:-:S05]  /*0280*/  IMAD R3, R3, UR16, R0 ;  /* 0x0000001003037c24 */ /* 0x000fca000f8e0200 */
[----:B------:R-:W-:-:S13]  /*0290*/  ISETP.GE.U32.AND P0, PT, R3, UR16, PT ;  /* 0x0000001003007c0c */ /* 0x000fda000bf06070 */
[----:B------:R-:W-:Y:S02]  /*02a0*/  @P0 VIADD R3, R3, -UR16 ;  /* 0x8000001003030c36 */ /* 0x000fe40008000000 */
[----:B------:R-:W-:-:S03]  /*02b0*/  @P0 VIADD R2, R2, 0x1 ;  /* 0x0000000102020836 */ /* 0x000fc60000000000 */
[----:B------:R-:W-:Y:S01]  /*02c0*/  ISETP.GE.U32.AND P1, PT, R3, UR16, PT ;  /* 0x0000001003007c0c */ /* 0x000fe2000bf26070 */
[----:B------:R-:W-:-:S12]  /*02d0*/  HFMA2 R3, -RZ, RZ, 0, 0 ;  /* 0x00000000ff037431 */ /* 0x000fd800000001ff */
[----:B------:R-:W-:Y:S02]  /*02e0*/  @P1 IADD3 R2, PT, PT, R2, 0x1, RZ ;  /* 0x0000000102021810 */ /* 0x000fe40007ffe0ff */
[----:B------:R-:W-:-:S05]  /*02f0*/  @!P2 LOP3.LUT R2, RZ, UR16, RZ, 0x33, !PT ;  /* 0x00000010ff02ac12 */ /* 0x000fca000f8e33ff */
[----:B------:R-:W-:-:S04]  /*0300*/  IMAD.MOV R9, RZ, RZ, -R2 ;  /* 0x000000ffff097224 */ /* 0x000fc800078e0a02 */
[----:B------:R-:W-:Y:S01]  /*0310*/  IMAD R9, R9, UR16, R0 ;  /* 0x0000001009097c24 */ /* 0x000fe2000f8e0200 */
[----:B------:R-:W-:Y:S06]  /*0320*/  BRA `(.L_x_9) ;  /* 0x0000000000307947 */ /* 0x000fec0003800000 */
.L_x_8:
[----:B------:R-:W-:-:S07]  /*0330*/  MOV R4, 0x350 ;  /* 0x0000035000047802 */ /* 0x000fce0000000f00 */
[----:B0-----:R-:W-:Y:S05]  /*0340*/  CALL.REL.NOINC `($__internal_0_$__cuda_sm20_div_u64) ;  /* 0x0000000000787944 */ /* 0x001fea0003c00000 */
[----:B------:R-:W-:Y:S01]  /*0350*/  IADD3 R13, P0, PT, RZ, -R6, RZ ;  /* 0x80000006ff0d7210 */ /* 0x000fe20007f1e0ff */
[----:B------:R-:W-:-:S04]  /*0360*/  IMAD.MOV.U32 R4, RZ, RZ, R0 ;  /* 0x000000ffff047224 */ /* 0x000fc800078e0000 */
[----:B------:R-:W-:Y:S02]  /*0370*/  IMAD.X R8, RZ, RZ, ~R7, P0 ;  /* 0x000000ffff087224 */ /* 0x000fe400000e0e07 */
[----:B------:R-:W-:-:S04]  /*0380*/  IMAD.WIDE.U32 R2, R13, UR18, R4 ;  /* 0x000000120d027c25 */ /* 0x000fc8000f8e0004 */
[----:B------:R-:W-:Y:S01]  /*0390*/  IMAD R8, R8, UR18, RZ ;  /* 0x0000001208087c24 */ /* 0x000fe2000f8e02ff */
[----:B------:R-:W-:Y:S02]  /*03a0*/  MOV R9, R2 ;  /* 0x0000000200097202 */ /* 0x000fe40000000f00 */
[----:B------:R-:W-:Y:S01]  /*03b0*/  MOV R2, R6 ;  /* 0x0000000600027202 */ /* 0x000fe20000000f00 */
[----:B------:R-:W-:-:S04]  /*03c0*/  IMAD R13, R13, UR19, R8 ;  /* 0x000000130d0d7c24 */ /* 0x000fc8000f8e0208 */
[----:B------:R-:W-:Y:S02]  /*03d0*/  IMAD.IADD R4, R3, 0x1, R13 ;  /* 0x0000000103047824 */ /* 0x000fe400078e020d */
[----:B------:R-:W-:-:S07]  /*03e0*/  IMAD.MOV.U32 R3, RZ, RZ, R7 ;  /* 0x000000ffff037224 */ /* 0x000fce00078e0007 */
.L_x_9:
[----:B------:R-:W-:Y:S05]  /*03f0*/  BSYNC.RECONVERGENT B1 ;  /* 0x0000000000017941 */ /* 0x000fea0003800200 */
.L_x_7:
[----:B------:R-:W-:Y:S01]  /*0400*/  IMAD R4, R4, UR20, RZ ;  /* 0x0000001404047c24 */ /* 0x000fe2000f8e02ff */
[----:B0-----:R-:W-:Y:S01]  /*0410*/  R2UR UR10, R10 ;  /* 0x000000000a0a72ca */ /* 0x001fe200000e0000 */
[----:B------:R-:W-:Y:S01]  /*0420*/  IMAD.WIDE.U32 R2, R9, UR20, R2 ;  /* 0x0000001409027c25 */ /* 0x000fe2000f8e0002 */
[----:B------:R-:W-:-:S03]  /*0430*/  R2UR UR11, R11 ;  /* 0x000000000b0b72ca */ /* 0x000fc600000e0000 */
[----:B------:R-:W-:Y:S01]  /*0440*/  IMAD R9, R9, UR21, R4 ;  /* 0x0000001509097c24 */ /* 0x000fe2000f8e0204 */
[----:B------:R-:W-:-:S04]  /*0450*/  LEA R6, P0, R2, UR12, 0x2 ;  /* 0x0000000c02067c11 */ /* 0x000fc8000f8010ff */
[----:B------:R-:W-:-:S04]  /*0460*/  IADD3 R3, PT, PT, R3, R9, RZ ;  /* 0x0000000903037210 */ /* 0x000fc80007ffe0ff */
[----:B------:R-:W-:-:S06]  /*0470*/  LEA.HI.X R7, R2, UR13, R3, 0x2, P0 ;  /* 0x0000000d02077c11 */ /* 0x000fcc00080f1403 */
[----:B------:R-:W2:Y:S01]  /*0480*/  LDG.E R7, desc[UR10][R6.64] ;  /* 0x0000000a06077981 */ /* 0x000ea2000c1e1900 */
[----:B------:R-:W-:-:S04]  /*0490*/  LEA R2, P0, R0, UR14, 0x2 ;  /* 0x0000000e00027c11 */ /* 0x000fc8000f8010ff */
[C---:B------:R-:W-:Y:S02]  /*04a0*/  LEA.HI.X R3, R0.reuse, UR15, R5, 0x2, P0 ;  /* 0x0000000f00037c11 */ /* 0x040fe400080f1405 */
[----:B------:R-:W-:-:S05]  /*04b0*/  IADD3 R0, P0, PT, R0, UR6, RZ ;  /* 0x0000000600007c10 */ /* 0x000fca000ff1e0ff */
[----:B------:R-:W-:Y:S01]  /*04c0*/  IMAD.X R5, RZ, RZ, R5, P0 ;  /* 0x000000ffff057224 */ /* 0x000fe200000e0605 */
[----:B------:R-:W-:-:S04]  /*04d0*/  ISETP.GE.U32.AND P0, PT, R0, UR4, PT ;  /* 0x0000000400007c0c */ /* 0x000fc8000bf06070 */
[----:B------:R-:W-:Y:S01]  /*04e0*/  ISETP.GE.U32.AND.EX P0, PT, R5, UR8, PT, P0 ;  /* 0x0000000805007c0c */ /* 0x000fe2000bf06100 */
[----:B--2---:R1:W-:-:S12]  /*04f0*/  STG.E desc[UR10][R2.64], R7 ;  /* 0x0000000702007986 */ /* 0x0043d8000c10190a */
[----:B------:R-:W-:Y:S05]  /*0500*/  @!P0 BRA `(.L_x_10) ;  /* 0xfffffffc001c8947 */ /* 0x000fea000383ffff */
[----:B------:R-:W-:Y:S05]  /*0510*/  BSYNC.RECONVERGENT B0 ;  /* 0x0000000000007941 */ /* 0x000fea0003800200 */
.L_x_6:
[----:B------:R-:W-:Y:S05]  /*0520*/  EXIT ;  /* 0x000000000000794d */ /* 0x000fea0003800000 */
        .weak           $__internal_0_$__cuda_sm20_div_u64
        .type           $__internal_0_$__cuda_sm20_div_u64,@function
        .size           $__internal_0_$__cuda_sm20_div_u64,(.L_x_20 - $__internal_0_$__cuda_sm20_div_u64)
$__internal_0_$__cuda_sm20_div_u64:
[----:B------:R-:W0:Y:S01]  /*0530*/  LDCU.64 UR10, c[0x0][0x390] ;  /* 0x00007200ff0a77ac */ /* 0x000e220008000a00 */
[----:B------:R-:W1:Y:S01]  /*0540*/  LDC.64 R2, c[0x0][0x390] ;  /* 0x0000e400ff027b82 */ /* 0x000e620000000a00 */
[----:B0-----:R-:W0:Y:S08]  /*0550*/  I2F.U64.RP R12, UR10 ;  /* 0x0000000a000c7d12 */ /* 0x001e300008309000 */
[----:B0-----:R-:W0:Y:S02]  /*0560*/  MUFU.RCP R12, R12 ;  /* 0x0000000c000c7308 */ /* 0x001e240000001000 */
[----:B0-----:R-:W-:-:S06]  /*0570*/  IADD3 R6, PT, PT, R12, 0x1ffffffe, RZ ;  /* 0x1ffffffe0c067810 */ /* 0x001fcc0007ffe0ff */
[----:B------:R-:W1:Y:S02]  /*0580*/  F2I.U64.TRUNC R6, R6 ;  /* 0x0000000600067311 */ /* 0x000e64000020d800 */
[----:B-1----:R-:W-:-:S04]  /*0590*/  IMAD.WIDE.U32 R8, R6, R2, RZ ;  /* 0x0000000206087225 */ /* 0x002fc800078e00ff */
[----:B------:R-:W-:Y:S01]  /*05a0*/  IMAD R9, R6, R3, R9 ;  /* 0x0000000306097224 */ /* 0x000fe200078e0209 */
[----:B------:R-:W-:-:S03]  /*05b0*/  IADD3 R13, P0, PT, RZ, -R8, RZ ;  /* 0x80000008ff0d7210 */ /* 0x000fc60007f1e0ff */
[----:B------:R-:W-:Y:S02]  /*05c0*/  IMAD R9, R7, R2, R9 ;  /* 0x0000000207097224 */ /* 0x000fe400078e0209 */
[----:B------:R-:W-:-:S04]  /*05d0*/  IMAD.HI.U32 R8, R6, R13, RZ ;  /* 0x0000000d06087227 */ /* 0x000fc800078e00ff */
[----:B------:R-:W-:Y:S01]  /*05e0*/  IMAD.X R15, RZ, RZ, ~R9, P0 ;  /* 0x000000ffff0f7224 */ /* 0x000fe200000e0e09 */
[----:B------:R-:W-:-:S03]  /*05f0*/  MOV R9, R6 ;  /* 0x0000000600097202 */ /* 0x000fc60000000f00 */
[-C--:B------:R-:W-:Y:S02]  /*0600*/  IMAD R17, R7, R15.reuse, RZ ;  /* 0x0000000f07117224 */ /* 0x080fe400078e02ff */
[----:B------:R-:W-:-:S04]  /*0610*/  IMAD.WIDE.U32 R8, P0, R6, R15, R8 ;  /* 0x0000000f06087225 */ /* 0x000fc80007800008 */
[----:B------:R-:W-:-:S04]  /*0620*/  IMAD.HI.U32 R15, R7, R15, RZ ;  /* 0x0000000f070f7227 */ /* 0x000fc800078e00ff */
[----:B------:R-:W-:-:S05]  /*0630*/  IMAD.HI.U32 R8, P1, R7, R13, R8 ;  /* 0x0000000d07087227 */ /* 0x000fca0007820008 */
[----:B------:R-:W-:Y:S01]  /*0640*/  IADD3 R9, P2, PT, R17, R8, RZ ;  /* 0x0000000811097210 */ /* 0x000fe20007f5e0ff */
[----:B------:R-:W-:-:S04]  /*0650*/  IMAD.X R8, R15, 0x1, R7, P0 ;  /* 0x000000010f087824 */ /* 0x000fc800000e0607 */
[----:B------:R-:W-:Y:S01]  /*0660*/  IMAD.WIDE.U32 R6, R9, R2, RZ ;  /* 0x0000000209067225 */ /* 0x000fe200078e00ff */
[----:B------:R-:W-:-:S03]  /*0670*/  IADD3.X R13, PT, PT, RZ, RZ, R8, P2, P1 ;  /* 0x000000ffff0d7210 */ /* 0x000fc600017e2408 */
[----:B------:R-:W-:Y:S01]  /*0680*/  IMAD R7, R9, R3, R7 ;  /* 0x0000000309077224 */ /* 0x000fe200078e0207 */
[----:B------:R-:W-:-:S03]  /*0690*/  IADD3 R15, P0, PT, RZ, -R6, RZ ;  /* 0x80000006ff0f7210 */ /* 0x000fc60007f1e0ff */
[----:B------:R-:W-:Y:S02]  /*06a0*/  IMAD R7, R13, R2, R7 ;  /* 0x000000020d077224 */ /* 0x000fe400078e0207 */
[----:B------:R-:W-:-:S03]  /*06b0*/  IMAD.HI.U32 R8, R9, R15, RZ ;  /* 0x0000000f09087227 */ /* 0x000fc600078e00ff */
[----:B------:R-:W-:Y:S01]  /*06c0*/  IADD3.X R6, PT, PT, RZ, ~R7, RZ, P0, !PT ;  /* 0x80000007ff067210 */ /* 0x000fe200007fe4ff */
[----:B------:R-:W-:-:S04]  /*06d0*/  HFMA2 R7, -RZ, RZ, 0, 0 ;  /* 0x00000000ff077431 */ /* 0x000fc800000001ff */
[----:B------:R-:W-:-:S04]  /*06e0*/  IMAD.WIDE.U32 R8, P0, R9, R6, R8 ;  /* 0x0000000609087225 */ /* 0x000fc80007800008 */
[C---:B------:R-:W-:Y:S02]  /*06f0*/  IMAD R12, R13.reuse, R6, RZ ;  /* 0x000000060d0c7224 */ /* 0x040fe400078e02ff */
[----:B------:R-:W-:-:S04]  /*0700*/  IMAD.HI.U32 R9, P1, R13, R15, R8 ;  /* 0x0000000f0d097227 */ /* 0x000fc80007820008 */
[----:B------:R-:W-:Y:S01]  /*0710*/  IMAD.HI.U32 R6, R13, R6, RZ ;  /* 0x000000060d067227 */ /* 0x000fe200078e00ff */
[----:B------:R-:W-:-:S03]  /*0720*/  IADD3 R9, P2, PT, R12, R9, RZ ;  /* 0x000000090c097210 */ /* 0x000fc60007f5e0ff */
[----:B------:R-:W-:Y:S02]  /*0730*/  IMAD.X R13, R6, 0x1, R13, P0 ;  /* 0x00000001060d7824 */ /* 0x000fe400000e060d */
[----:B------:R-:W-:-:S03]  /*0740*/  IMAD.HI.U32 R6, R9, R0, RZ ;  /* 0x0000000009067227 */ /* 0x000fc600078e00ff */
[----:B------:R-:W-:Y:S01]  /*0750*/  IADD3.X R13, PT, PT, RZ, RZ, R13, P2, P1 ;  /* 0x000000ffff0d7210 */ /* 0x000fe200017e240d */
[----:B------:R-:W-:-:S04]  /*0760*/  IMAD.WIDE.U32 R6, R9, R5, R6 ;  /* 0x0000000509067225 */ /* 0x000fc800078e0006 */
[C---:B------:R-:W-:Y:S02]  /*0770*/  IMAD R9, R13.reuse, R5, RZ ;  /* 0x000000050d097224 */ /* 0x040fe400078e02ff */
[----:B------:R-:W-:-:S04]  /*0780*/  IMAD.HI.U32 R6, P0, R13, R0, R6 ;  /* 0x000000000d067227 */ /* 0x000fc80007800006 */
[----:B------:R-:W-:Y:S01]  /*0790*/  IMAD.HI.U32 R8, R13, R5, RZ ;  /* 0x000000050d087227 */ /* 0x000fe200078e00ff */
[----:B------:R-:W-:-:S03]  /*07a0*/  IADD3 R9, P1, PT, R9, R6, RZ ;  /* 0x0000000609097210 */ /* 0x000fc60007f3e0ff */
[----:B------:R-:W-:Y:S02]  /*07b0*/  IMAD.X R8, RZ, RZ, R8, P0 ;  /* 0x000000ffff087224 */ /* 0x000fe400000e0608 */
[----:B------:R-:W-:-:S03]  /*07c0*/  IMAD.WIDE.U32 R6, R9, R2, RZ ;  /* 0x0000000209067225 */ /* 0x000fc600078e00ff */
[----:B------:R-:W-:Y:S01]  /*07d0*/  IADD3.X R13, PT, PT, RZ, R8, RZ, P1, !PT ;  /* 0x00000008ff0d7210 */ /* 0x000fe20000ffe4ff */
[----:B------:R-:W-:Y:S01]  /*07e0*/  IMAD R7, R9, R3, R7 ;  /* 0x0000000309077224 */ /* 0x000fe200078e0207 */
[----:B------:R-:W-:-:S03]  /*07f0*/  IADD3 R15, P1, PT, -R6, R0, RZ ;  /* 0x00000000060f7210 */ /* 0x000fc60007f3e1ff */
[-C--:B------:R-:W-:Y:S01]  /*0800*/  IMAD R6, R13, R2.reuse, R7 ;  /* 0x000000020d067224 */ /* 0x080fe200078e0207 */
[CC--:B------:R-:W-:Y:S02]  /*0810*/  ISETP.GE.U32.AND P0, PT, R15.reuse, R2.reuse, PT ;  /* 0x000000020f00720c */ /* 0x0c0fe40003f06070 */
[----:B------:R-:W-:Y:S01]  /*0820*/  IADD3 R7, P2, PT, R15, -R2, RZ ;  /* 0x800000020f077210 */ /* 0x000fe20007f5e0ff */
[----:B------:R-:W-:Y:S01]  /*0830*/  IMAD.X R14, R5, 0x1, ~R6, P1 ;  /* 0x00000001050e7824 */ /* 0x000fe200008e0e06 */
[----:B------:R-:W-:-:S04]  /*0840*/  IADD3 R6, P1, PT, R9, 0x1, RZ ;  /* 0x0000000109067810 */ /* 0x000fc80007f3e0ff */
[CC--:B------:R-:W-:Y:S01]  /*0850*/  ISETP.GE.U32.AND.EX P0, PT, R14.reuse, R3.reuse, PT, P0 ;  /* 0x000000030e00720c */ /* 0x0c0fe20003f06100 */
[----:B------:R-:W-:Y:S01]  /*0860*/  IMAD.X R8, RZ, RZ, R13, P1 ;  /* 0x000000ffff087224 */ /* 0x000fe200008e060d */
[----:B------:R-:W-:Y:S02]  /*0870*/  IADD3.X R12, PT, PT, R14, ~R3, RZ, P2, !PT ;  /* 0x800000030e0c7210 */ /* 0x000fe400017fe4ff */
[----:B------:R-:W-:Y:S02]  /*0880*/  SEL R7, R7, R15, P0 ;  /* 0x0000000f07077207 */ /* 0x000fe40000000000 */
[----:B------:R-:W-:Y:S02]  /*0890*/  SEL R9, R6, R9, P0 ;  /* 0x0000000906097207 */ /* 0x000fe40000000000 */
[----:B------:R-:W-:Y:S02]  /*08a0*/  SEL R12, R12, R14, P0 ;  /* 0x0000000e0c0c7207 */ /* 0x000fe40000000000 */
[----:B------:R-:W-:-:S02]  /*08b0*/  SEL R8, R8, R13, P0 ;  /* 0x0000000d08087207 */ /* 0x000fc40000000000 */
[----:B------:R-:W-:Y:S02]  /*08c0*/  ISETP.GE.U32.AND P0, PT, R7, R2, PT ;  /* 0x000000020700720c */ /* 0x000fe40003f06070 */
[----:B------:R-:W-:Y:S02]  /*08d0*/  IADD3 R6, P2, PT, R9, 0x1, RZ ;  /* 0x0000000109067810 */ /* 0x000fe40007f5e0ff */
[----:B------:R-:W-:Y:S01]  /*08e0*/  ISETP.NE.U32.AND P1, PT, R2, RZ, PT ;  /* 0x000000ff0200720c */ /* 0x000fe20003f25070 */
[----:B------:R-:W-:Y:S01]  /*08f0*/  IMAD.MOV.U32 R2, RZ, RZ, R4 ;  /* 0x000000ffff027224 */ /* 0x000fe200078e0004 */
[----:B------:R-:W-:Y:S02]  /*0900*/  ISETP.GE.U32.AND.EX P0, PT, R12, R3, PT, P0 ;  /* 0x000000030c00720c */ /* 0x000fe40003f06100 */
[----:B------:R-:W-:Y:S02]  /*0910*/  IADD3.X R7, PT, PT, RZ, R8, RZ, P2, !PT ;  /* 0x00000008ff077210 */ /* 0x000fe400017fe4ff */
[----:B------:R-:W-:-:S02]  /*0920*/  ISETP.NE.AND.EX P1, PT, R3, RZ, PT, P1 ;  /* 0x000000ff0300720c */ /* 0x000fc40003f25310 */
[----:B------:R-:W-:Y:S02]  /*0930*/  MOV R3, 0x0 ;  /* 0x0000000000037802 */ /* 0x000fe40000000f00 */
[----:B------:R-:W-:Y:S02]  /*0940*/  SEL R6, R6, R9, P0 ;  /* 0x0000000906067207 */ /* 0x000fe40000000000 */
[----:B------:R-:W-:Y:S02]  /*0950*/  SEL R7, R7, R8, P0 ;  /* 0x0000000807077207 */ /* 0x000fe40000000000 */
[----:B------:R-:W-:Y:S02]  /*0960*/  SEL R6, R6, 0xffffffff, P1 ;  /* 0xffffffff06067807 */ /* 0x000fe40000800000 */
[----:B------:R-:W-:Y:S01]  /*0970*/  SEL R7, R7, 0xffffffff, P1 ;  /* 0xffffffff07077807 */ /* 0x000fe20000800000 */
[----:B------:R-:W-:Y:S06]  /*0980*/  RET.REL.NODEC R2 `(cu_mat_transpose) ;  /* 0xfffffff4029c7950 */ /* 0x000fec0003c3ffff */
.L_x_11:
        /* <DEDUP_REMOVED lines=15> */
.L_x_20:


//--------------------- .text.cu_vector_mul_scalar --------------------------
	.section	.text.cu_vector_mul_scalar,"ax",@progbits
	.align	128
        .global         cu_vector_mul_scalar
        .type           cu_vector_mul_scalar,@function
        .size           cu_vector_mul_scalar,(.L_x_23 - cu_vector_mul_scalar)
        .other          cu_vector_mul_scalar,@"STO_CUDA_ENTRY STV_DEFAULT"
cu_vector_mul_scalar:
.text.cu_vector_mul_scalar:
[----:B------:R-:W-:Y:S01]  /*0000*/  LDC R1, c[0x0][0x37c] ;  /* 0x0000df00ff017b82 */ /* 0x000fe20000000800 */
[----:B------:R-:W0:Y:S01]  /*0010*/  S2R R0, SR_TID.X ;  /* 0x0000000000007919 */ /* 0x000e220000002100 */
[----:B------:R-:W0:Y:S01]  /*0020*/  LDCU UR4, c[0x0][0x360] ;  /* 0x00006c00ff0477ac */ /* 0x000e220008000800 */
[----:B------:R-:W0:Y:S01]  /*0030*/  S2R R3, SR_CTAID.X ;  /* 0x0000000000037919 */ /* 0x000e220000002500 */
[----:B------:R-:W1:Y:S01]  /*0040*/  LDCU.64 UR8, c[0x0][0x398] ;  /* 0x00007300ff0877ac */ /* 0x000e620008000a00 */
[----:B------:R-:W2:Y:S01]  /*0050*/  LDCU UR5, c[0x0][0x370] ;  /* 0x00006e00ff0577ac */ /* 0x000ea20008000800 */
[----:B0-----:R-:W-:Y:S01]  /*0060*/  IMAD R0, R3, UR4, R0 ;  /* 0x0000000403007c24 */ /* 0x001fe2000f8e0200 */
[----:B--2---:R-:W-:-:S04]  /*0070*/  UIMAD UR4, UR4, UR5, URZ ;  /* 0x00000005040472a4 */ /* 0x004fc8000f8e02ff */
[----:B-1----:R-:W-:-:S04]  /*0080*/  ISETP.GE.U32.AND P0, PT, R0, UR8, PT ;  /* 0x0000000800007c0c */ /* 0x002fc8000bf06070 */
[----:B------:R-:W-:-:S13]  /*0090*/  ISETP.GE.U32.AND.EX P0, PT, RZ, UR9, PT, P0 ;  /* 0x00000009ff007c0c */ /* 0x000fda000bf06100 */
[----:B------:R-:W-:Y:S05]  /*00a0*/  @P0 EXIT ;  /* 0x000000000000094d */ /* 0x000fea0003800000 */
[----:B------:R-:W-:Y:S01]  /*00b0*/  IMAD.MOV.U32 R9, RZ, RZ, RZ ;  /* 0x000000ffff097224 */ /* 0x000fe200078e00ff */
[----:B------:R-:W0:Y:S01]  /*00c0*/  LDCU.64 UR6, c[0x0][0x358] ;  /* 0x00006b00ff0677ac */ /* 0x000e220008000a00 */
[----:B------:R-:W1:Y:S01]  /*00d0*/  LDCU UR5, c[0x0][0x388] ;  /* 0x00007100ff0577ac */ /* 0x000e620008000800 */
[----:B------:R-:W2:Y:S01]  /*00e0*/  LDCU.64 UR10, c[0x0][0x380] ;  /* 0x00007000ff0a77ac */ /* 0x000ea20008000a00 */
[----:B------:R-:W3:Y:S03]  /*00f0*/  LDCU.64 UR12, c[0x0][0x390] ;  /* 0x00007200ff0c77ac */ /* 0x000ee60008000a00 */
.L_x_12:
[C---:B----4-:R-:W-:Y:S01]  /*0100*/  IMAD.SHL.U32 R4, R0.reuse, 0x4, RZ ;  /* 0x0000000400047824 */ /* 0x050fe200078e00ff */
[----:B------:R-:W-:-:S04]  /*0110*/  SHF.L.U64.HI R5, R0, 0x2, R9 ;  /* 0x0000000200057819 */ /* 0x000fc80000010209 */
[----:B--2---:R-:W-:-:S04]  /*0120*/  IADD3 R2, P0, PT, R4, UR10, RZ ;  /* 0x0000000a04027c10 */ /* 0x004fc8000ff1e0ff */
[----:B------:R-:W-:-:S05]  /*0130*/  IADD3.X R3, PT, PT, R5, UR11, RZ, P0, !PT ;  /* 0x0000000b05037c10 */ /* 0x000fca00087fe4ff */
[----:B0-----:R-:W1:Y:S01]  /*0140*/  LDG.E R2, desc[UR6][R2.64] ;  /* 0x0000000602027981 */ /* 0x001e62000c1e1900 */
[----:B---3--:R-:W-:-:S04]  /*0150*/  IADD3 R4, P0, PT, R4, UR12, RZ ;  /* 0x0000000c04047c10 */ /* 0x008fc8000ff1e0ff */
[----:B------:R-:W-:Y:S02]  /*0160*/  IADD3.X R5, PT, PT, R5, UR13, RZ, P0, !PT ;  /* 0x0000000d05057c10 */ /* 0x000fe400087fe4ff */
[----:B------:R-:W-:-:S05]  /*0170*/  IADD3 R0, P0, PT, R0, UR4, RZ ;  /* 0x0000000400007c10 */ /* 0x000fca000ff1e0ff */
[----:B------:R-:W-:Y:S01]  /*0180*/  IMAD.X R9, RZ, RZ, R9, P0 ;  /* 0x000000ffff097224 */ /* 0x000fe200000e0609 */
[----:B------:R-:W-:-:S04]  /*0190*/  ISETP.GE.U32.AND P0, PT, R0, UR8, PT ;  /* 0x0000000800007c0c */ /* 0x000fc8000bf06070 */
[----:B------:R-:W-:Y:S01]  /*01a0*/  ISETP.GE.U32.AND.EX P0, PT, R9, UR9, PT, P0 ;  /* 0x0000000909007c0c */ /* 0x000fe2000bf06100 */
[----:B-1----:R-:W-:-:S05]  /*01b0*/  FMUL R7, R2, UR5 ;  /* 0x0000000502077c20 */ /* 0x002fca0008400000 */
[----:B------:R4:W-:Y:S07]  /*01c0*/  STG.E desc[UR6][R4.64], R7 ;  /* 0x0000000704007986 */ /* 0x0009ee000c101906 */
[----:B------:R-:W-:Y:S05]  /*01d0*/  @!P0 BRA `(.L_x_12) ;  /* 0xfffffffc00c88947 */ /* 0x000fea000383ffff */
[----:B------:R-:W-:Y:S05]  /*01e0*/  EXIT ;  /* 0x000000000000794d */ /* 0x000fea0003800000 */
.L_x_13:
        /* <DEDUP_REMOVED lines=9> */
.L_x_23:


//--------------------- .text.cu_vector_mul_hadamard --------------------------
	.section	.text.cu_vector_mul_hadamard,"ax",@progbits
	.align	128
        .global         cu_vector_mul_hadamard
        .type           cu_vector_mul_hadamard,@function
        .size           cu_vector_mul_hadamard,(.L_x_24 - cu_vector_mul_hadamard)
        .other          cu_vector_mul_hadamard,@"STO_CUDA_ENTRY STV_DEFAULT"
cu_vector_mul_hadamard:
.text.cu_vector_mul_hadamard:
        /* <DEDUP_REMOVED lines=13> */
[----:B------:R-:W1:Y:S01]  /*00d0*/  LDCU.64 UR10, c[0x0][0x390] ;  /* 0x00007200ff0a77ac */ /* 0x000e620008000a00 */
[----:B------:R-:W2:Y:S04]  /*00e0*/  LDCU.128 UR12, c[0x0][0x380] ;  /* 0x00007000ff0c77ac */ /* 0x000ea80008000c00 */
.L_x_14:
[C---:B---3--:R-:W-:Y:S01]  /*00f0*/  IMAD.SHL.U32 R6, R0.reuse, 0x4, RZ ;  /* 0x0000000400067824 */ /* 0x048fe200078e00ff */
[----:B------:R-:W-:-:S04]  /*0100*/  SHF.L.U64.HI R7, R0, 0x2, R11 ;  /* 0x0000000200077819 */ /* 0x000fc8000001020b */
[C---:B--2---:R-:W-:Y:S02]  /*0110*/  IADD3 R4, P1, PT, R6.reuse, UR14, RZ ;  /* 0x0000000e06047c10 */ /* 0x044fe4000ff3e0ff */
[----:B------:R-:W-:Y:S02]  /*0120*/  IADD3 R2, P0, PT, R6, UR12, RZ ;  /* 0x0000000c06027c10 */ /* 0x000fe4000ff1e0ff */
[C---:B------:R-:W-:Y:S02]  /*0130*/  IADD3.X R5, PT, PT, R7.reuse, UR15, RZ, P1, !PT ;  /* 0x0000000f07057c10 */ /* 0x040fe40008ffe4ff */
[----:B------:R-:W-:-:S04]  /*0140*/  IADD3.X R3, PT, PT, R7, UR13, RZ, P0, !PT ;  /* 0x0000000d07037c10 */ /* 0x000fc800087fe4ff */
[----:B0-----:R-:W2:Y:S04]  /*0150*/  LDG.E R5, desc[UR6][R4.64] ;  /* 0x0000000604057981 */ /* 0x001ea8000c1e1900 */
[----:B------:R-:W2:Y:S01]  /*0160*/  LDG.E R2, desc[UR6][R2.64] ;  /* 0x0000000602027981 */ /* 0x000ea2000c1e1900 */
[----:B-1----:R-:W-:-:S04]  /*0170*/  IADD3 R6, P0, PT, R6, UR10, RZ ;  /* 0x0000000a06067c10 */ /* 0x002fc8000ff1e0ff */
[----:B------:R-:W-:Y:S02]  /*0180*/  IADD3.X R7, PT, PT, R7, UR11, RZ, P0, !PT ;  /* 0x0000000b07077c10 */ /* 0x000fe400087fe4ff */
[----:B------:R-:W-:-:S05]  /*0190*/  IADD3 R0, P0, PT, R0, UR4, RZ ;  /* 0x0000000400007c10 */ /* 0x000fca000ff1e0ff */
[----:B------:R-:W-:Y:S01]  /*01a0*/  IMAD.X R11, RZ, RZ, R11, P0 ;  /* 0x000000ffff0b7224 */ /* 0x000fe200000e060b */
[----:B------:R-:W-:-:S04]  /*01b0*/  ISETP.GE.U32.AND P0, PT, R0, UR8, PT ;  /* 0x0000000800007c0c */ /* 0x000fc8000bf06070 */
[----:B------:R-:W-:Y:S01]  /*01c0*/  ISETP.GE.U32.AND.EX P0, PT, R11, UR9, PT, P0 ;  /* 0x000000090b007c0c */ /* 0x000fe2000bf06100 */
[----:B--2---:R-:W-:-:S05]  /*01d0*/  FMUL R9, R2, R5 ;  /* 0x0000000502097220 */ /* 0x004fca0000400000 */
[----:B------:R3:W-:Y:S07]  /*01e0*/  STG.E desc[UR6][R6.64], R9 ;  /* 0x0000000906007986 */ /* 0x0007ee000c101906 */
[----:B------:R-:W-:Y:S05]  /*01f0*/  @!P0 BRA `(.L_x_14) ;  /* 0xfffffffc00bc8947 */ /* 0x000fea000383ffff */
[----:B------:R-:W-:Y:S05]  /*0200*/  EXIT ;  /* 0x000000000000794d */ /* 0x000fea0003800000 */
.L_x_15:
        /* <DEDUP_REMOVED lines=15> */
.L_x_24:


//--------------------- .text.cu_vector_sub       --------------------------
	.section	.text.cu_vector_sub,"ax",@progbits
	.align	128
        .global         cu_vector_sub
        .type           cu_vector_sub,@function
        .size           cu_vector_sub,(.L_x_25 - cu_vector_sub)
        .other          cu_vector_sub,@"STO_CUDA_ENTRY STV_DEFAULT"
cu_vector_sub:
.text.cu_vector_sub:
        /* <DEDUP_REMOVED lines=15> */
.L_x_16:
        /* <DEDUP_REMOVED lines=14> */
[----:B--2---:R-:W-:-:S05]  /*01d0*/  FADD R9, R2, -R5 ;  /* 0x8000000502097221 */ /* 0x004fca0000000000 */
[----:B------:R3:W-:Y:S07]  /*01e0*/  STG.E desc[UR6][R6.64], R9 ;  /* 0x0000000906007986 */ /* 0x0007ee000c101906 */
[----:B------:R-:W-:Y:S05]  /*01f0*/  @!P0 BRA `(.L_x_16) ;  /* 0xfffffffc00bc8947 */ /* 0x000fea000383ffff */
[----:B------:R-:W-:Y:S05]  /*0200*/  EXIT ;  /* 0x000000000000794d */ /* 0x000fea0003800000 */
.L_x_17:
        /* <DEDUP_REMOVED lines=15> */
.L_x_25:


//--------------------- .text.cu_vector_add       --------------------------
	.section	.text.cu_vector_add,"ax",@progbits
	.align	128
        .global         cu_vector_add
        .type           cu_vector_add,@function
        .size           cu_vector_add,(.L_x_26 - cu_vector_add)
        .other          cu_vector_add,@"STO_CUDA_ENTRY STV_DEFAULT"
cu_vector_add:
.text.cu_vector_add:
        /* <DEDUP_REMOVED lines=15> */
.L_x_18:
        /* <DEDUP_REMOVED lines=14> */
[----:B--2---:R-:W-:-:S05]  /*01d0*/  FADD R9, R2, R5 ;  /* 0x0000000502097221 */ /* 0x004fca0000000000 */
[----:B------:R3:W-:Y:S07]  /*01e0*/  STG.E desc[UR6][R6.64], R9 ;  /* 0x0000000906007986 */ /* 0x0007ee000c101906 */
[----:B------:R-:W-:Y:S05]  /*01f0*/  @!P0 BRA `(.L_x_18) ;  /* 0xfffffffc00bc8947 */ /* 0x000fea000383ffff */
[----:B------:R-:W-:Y:S05]  /*0200*/  EXIT ;  /* 0x000000000000794d */ /* 0x000fea0003800000 */
.L_x_19:
        /* <DEDUP_REMOVED lines=15> */
.L_x_26:


//--------------------- .nv.shared.reserved.0     --------------------------
	.section	.nv.shared.reserved.0,"aw",@nobits
	.weak		__nv_reservedSMEM_offset_0_alias
	.size		__nv_reservedSMEM_offset_0_alias, 0, 64
	.other		__nv_reservedSMEM_offset_0_alias,@"STO_CUDA_RESERVED_SHARED STV_DEFAULT"
__nv_reservedSMEM_offset_0_alias:
	.zero		0
	.zero		64


//--------------------- .nv.constant0.cu_mat_mul  --------------------------
	.section	.nv.constant0.cu_mat_mul,"a",@progbits
	.sectionflags	@""
	.align	4
.nv.constant0.cu_mat_mul:
	.zero		944


//--------------------- .nv.constant0.cu_mat_transpose --------------------------
	.section	.nv.constant0.cu_mat_transpose,"a",@progbits
	.sectionflags	@""
	.align	4
.nv.constant0.cu_mat_transpose:
	.zero		928


//--------------------- .nv.constant0.cu_vector_mul_scalar --------------------------
	.section	.nv.constant0.cu_vector_mul_scalar,"a",@progbits
	.sectionflags	@""
	.align	4
.nv.constant0.cu_vector_mul_scalar:
	.zero		928


//--------------------- .nv.constant0.cu_vector_mul_hadamard --------------------------
	.section	.nv.constant0.cu_vector_mul_hadamard,"a",@progbits
	.sectionflags	@""
	.align	4
.nv.constant0.cu_vector_mul_hadamard:
	.zero		928


//--------------------- .nv.constant0.cu_vector_sub --------------------------
	.section	.nv.constant0.cu_vector_sub,"a",@progbits
	.sectionflags	@""
	.align	4
.nv.constant0.cu_vector_sub:
	.zero		928


//--------------------- .nv.constant0.cu_vector_add --------------------------
	.section	.nv.constant0.cu_vector_add,"a",@progbits
	.sectionflags	@""
	.align	4
.nv.constant0.cu_vector_add:
	.zero		928


//--------------------- SYMBOLS --------------------------

	.type		.nv.reservedSmem.offset0,@object
	.size		.nv.reservedSmem.offset0,0x4
